	.target	sm_90a

	.elftype	@"ET_EXEC"


//--------------------- .note.nv.tkinfo           --------------------------
	.section	.note.nv.tkinfo,"",@"SHT_NOTE"
	.sectionflags	@"SHF_NOTE_NV_TKINFO"
	.tkinfo
        /*0018*/ 	.word	0x00000002
        /*0030*/ 	.string	""
        /*0030*/ 	.string	"ptxas"
        /*0030*/ 	.string	"Cuda compilation tools, release 13.0, V13.0.88"
        /*0030*/ 	.string	"Build cuda_13.0.r13.0/compiler.36424714_0"
        /*0030*/ 	.string	"-arch sm_90a -m 64 "



//--------------------- .note.nv.cuinfo           --------------------------
	.section	.note.nv.cuinfo,"",@"SHT_NOTE"
	.sectionflags	@"SHF_NOTE_NV_CUINFO"
        /*0018*/ 	.short	0x0002
        /*001a*/ 	.short	0x005a
        /*001c*/ 	.short	0x0082
	.zero		2


//--------------------- .nv.info                  --------------------------
	.section	.nv.info,"",@"SHT_CUDA_INFO"
	.align	4


	//----- nvinfo : EIATTR_REGCOUNT
	.align		4
        /*0000*/ 	.byte	0x04, 0x2f
        /*0002*/ 	.short	(.L_15 - .L_14)
	.align		4
.L_14:
        /*0004*/ 	.word	index@(_ZN7cutlass13device_kernelINS_4gemm6kernel13GemmUniversalIN4cute5tupleIJiiiiEEENS1_10collective13CollectiveMmaINS1_34MainloopSm90TmaGmmaWarpSpecializedILi4ENS5_IJNS4_1CILi2EEENSA_ILi1EEESC_EEENS1_32KernelTmaWarpSpecializedPingpongEEENS5_IJNSA_ILi64EEENSA_ILi128EEESG_EEENS_10tfloat32_tENS5_IJlSC_lEEESJ_SK_NS4_8TiledMMAINS4_8MMA_AtomIJNS4_4SM904GMMA30MMA_64x128x8_F32TF32TF32_SS_TNILNSO_7ScaleInE1ELSQ_1EEEEEENS4_6LayoutINS5_IJSC_SC_SC_EEENS5_IJNSA_ILi0EEESV_SV_EEEEENS5_IJNS4_10UnderscoreESY_SY_EEEEENS4_13SM90_TMA_LOADENS4_14ComposedLayoutINS4_7SwizzleILi3ELi4ELi3EEENS4_18smem_ptr_flag_bitsILi32EEENST_INS5_IJNSA_ILi8EEENSA_ILi32EEEEEENS5_IJS18_SC_EEEEEEEvNS4_8identityENS4_23SM90_TMA_LOAD_MULTICASTES1C_vS1D_EENS_8epilogue10collective6detail29Sm90TmaWarpSpecializedAdapterINS1H_15DefaultEpilogueISJ_SK_SK_NS1G_6thread17LinearCombinationISJ_Li1EffLNS1L_9ScaleType4KindE0ELNS_15FloatRoundStyleE2ESJ_EENS1_15EpilogueDefaultEEEEEvvEEEEvNT_6ParamsE)
        /*0008*/ 	.word	0x000000a8


	//----- nvinfo : EIATTR_FRAME_SIZE
	.align		4
.L_15:
        /*000c*/ 	.byte	0x04, 0x11
        /*000e*/ 	.short	(.L_17 - .L_16)
	.align		4
.L_16:
        /*0010*/ 	.word	index@(_ZN7cutlass13device_kernelINS_4gemm6kernel13GemmUniversalIN4cute5tupleIJiiiiEEENS1_10collective13CollectiveMmaINS1_34MainloopSm90TmaGmmaWarpSpecializedILi4ENS5_IJNS4_1CILi2EEENSA_ILi1EEESC_EEENS1_32KernelTmaWarpSpecializedPingpongEEENS5_IJNSA_ILi64EEENSA_ILi128EEESG_EEENS_10tfloat32_tENS5_IJlSC_lEEESJ_SK_NS4_8TiledMMAINS4_8MMA_AtomIJNS4_4SM904GMMA30MMA_64x128x8_F32TF32TF32_SS_TNILNSO_7ScaleInE1ELSQ_1EEEEEENS4_6LayoutINS5_IJSC_SC_SC_EEENS5_IJNSA_ILi0EEESV_SV_EEEEENS5_IJNS4_10UnderscoreESY_SY_EEEEENS4_13SM90_TMA_LOADENS4_14ComposedLayoutINS4_7SwizzleILi3ELi4ELi3EEENS4_18smem_ptr_flag_bitsILi32EEENST_INS5_IJNSA_ILi8EEENSA_ILi32EEEEEENS5_IJS18_SC_EEEEEEEvNS4_8identityENS4_23SM90_TMA_LOAD_MULTICASTES1C_vS1D_EENS_8epilogue10collective6detail29Sm90TmaWarpSpecializedAdapterINS1H_15DefaultEpilogueISJ_SK_SK_NS1G_6thread17LinearCombinationISJ_Li1EffLNS1L_9ScaleType4KindE0ELNS_15FloatRoundStyleE2ESJ_EENS1_15EpilogueDefaultEEEEEvvEEEEvNT_6ParamsE)
        /*0014*/ 	.word	0x00000000


	//----- nvinfo : EIATTR_MIN_STACK_SIZE
	.align		4
.L_17:
        /*0018*/ 	.byte	0x04, 0x12
        /*001a*/ 	.short	(.L_19 - .L_18)
	.align		4
.L_18:
        /*001c*/ 	.word	index@(_ZN7cutlass13device_kernelINS_4gemm6kernel13GemmUniversalIN4cute5tupleIJiiiiEEENS1_10collective13CollectiveMmaINS1_34MainloopSm90TmaGmmaWarpSpecializedILi4ENS5_IJNS4_1CILi2EEENSA_ILi1EEESC_EEENS1_32KernelTmaWarpSpecializedPingpongEEENS5_IJNSA_ILi64EEENSA_ILi128EEESG_EEENS_10tfloat32_tENS5_IJlSC_lEEESJ_SK_NS4_8TiledMMAINS4_8MMA_AtomIJNS4_4SM904GMMA30MMA_64x128x8_F32TF32TF32_SS_TNILNSO_7ScaleInE1ELSQ_1EEEEEENS4_6LayoutINS5_IJSC_SC_SC_EEENS5_IJNSA_ILi0EEESV_SV_EEEEENS5_IJNS4_10UnderscoreESY_SY_EEEEENS4_13SM90_TMA_LOADENS4_14ComposedLayoutINS4_7SwizzleILi3ELi4ELi3EEENS4_18smem_ptr_flag_bitsILi32EEENST_INS5_IJNSA_ILi8EEENSA_ILi32EEEEEENS5_IJS18_SC_EEEEEEEvNS4_8identityENS4_23SM90_TMA_LOAD_MULTICASTES1C_vS1D_EENS_8epilogue10collective6detail29Sm90TmaWarpSpecializedAdapterINS1H_15DefaultEpilogueISJ_SK_SK_NS1G_6thread17LinearCombinationISJ_Li1EffLNS1L_9ScaleType4KindE0ELNS_15FloatRoundStyleE2ESJ_EENS1_15EpilogueDefaultEEEEEvvEEEEvNT_6ParamsE)
        /*0020*/ 	.word	0x00000000
.L_19:


//--------------------- .nv.compat                --------------------------
	.section	.nv.compat,"",@"SHT_CUDA_COMPAT_INFO"
	.align	4
        /*0000*/ 	.byte	0x02, 0x09, 0x01, 0x00, 0x02, 0x02, 0x04, 0x00, 0x02, 0x05, 0x05, 0x00, 0x03, 0x07, 0x01, 0x01
        /*0010*/ 	.byte	0x02, 0x03, 0x01, 0x00, 0x02, 0x06, 0x01, 0x00, 0x04, 0x0b, 0x08, 0x00, 0x00, 0x00, 0x00, 0x00
        /*0020*/ 	.byte	0x00, 0x00, 0x00, 0x00


//--------------------- .nv.info._ZN7cutlass13device_kernelINS_4gemm6kernel13GemmUniversalIN4cute5tupleIJiiiiEEENS1_10collective13CollectiveMmaINS1_34MainloopSm90TmaGmmaWarpSpecializedILi4ENS5_IJNS4_1CILi2EEENSA_ILi1EEESC_EEENS1_32KernelTmaWarpSpecializedPingpongEEENS5_IJNSA_ILi64EEENSA_ILi128EEESG_EEENS_10tfloat32_tENS5_IJlSC_lEEESJ_SK_NS4_8TiledMMAINS4_8MMA_AtomIJNS4_4SM904GMMA30MMA_64x128x8_F32TF32TF32_SS_TNILNSO_7ScaleInE1ELSQ_1EEEEEENS4_6LayoutINS5_IJSC_SC_SC_EEENS5_IJNSA_ILi0EEESV_SV_EEEEENS5_IJNS4_10UnderscoreESY_SY_EEEEENS4_13SM90_TMA_LOADENS4_14ComposedLayoutINS4_7SwizzleILi3ELi4ELi3EEENS4_18smem_ptr_flag_bitsILi32EEENST_INS5_IJNSA_ILi8EEENSA_ILi32EEEEEENS5_IJS18_SC_EEEEEEEvNS4_8identityENS4_23SM90_TMA_LOAD_MULTICASTES1C_vS1D_EENS_8epilogue10collective6detail29Sm90TmaWarpSpecializedAdapterINS1H_15DefaultEpilogueISJ_SK_SK_NS1G_6thread17LinearCombinationISJ_Li1EffLNS1L_9ScaleType4KindE0ELNS_15FloatRoundStyleE2ESJ_EENS1_15EpilogueDefaultEEEEEvvEEEEvNT_6ParamsE --------------------------
	.section	.nv.info._ZN7cutlass13device_kernelINS_4gemm6kernel13GemmUniversalIN4cute5tupleIJiiiiEEENS1_10collective13CollectiveMmaINS1_34MainloopSm90TmaGmmaWarpSpecializedILi4ENS5_IJNS4_1CILi2EEENSA_ILi1EEESC_EEENS1_32KernelTmaWarpSpecializedPingpongEEENS5_IJNSA_ILi64EEENSA_ILi128EEESG_EEENS_10tfloat32_tENS5_IJlSC_lEEESJ_SK_NS4_8TiledMMAINS4_8MMA_AtomIJNS4_4SM904GMMA30MMA_64x128x8_F32TF32TF32_SS_TNILNSO_7ScaleInE1ELSQ_1EEEEEENS4_6LayoutINS5_IJSC_SC_SC_EEENS5_IJNSA_ILi0EEESV_SV_EEEEENS5_IJNS4_10UnderscoreESY_SY_EEEEENS4_13SM90_TMA_LOADENS4_14ComposedLayoutINS4_7SwizzleILi3ELi4ELi3EEENS4_18smem_ptr_flag_bitsILi32EEENST_INS5_IJNSA_ILi8EEENSA_ILi32EEEEEENS5_IJS18_SC_EEEEEEEvNS4_8identityENS4_23SM90_TMA_LOAD_MULTICASTES1C_vS1D_EENS_8epilogue10collective6detail29Sm90TmaWarpSpecializedAdapterINS1H_15DefaultEpilogueISJ_SK_SK_NS1G_6thread17LinearCombinationISJ_Li1EffLNS1L_9ScaleType4KindE0ELNS_15FloatRoundStyleE2ESJ_EENS1_15EpilogueDefaultEEEEEvvEEEEvNT_6ParamsE,"",@"SHT_CUDA_INFO"
	.sectionflags	@""
	.align	4


	//----- nvinfo : EIATTR_CUDA_API_VERSION
	.align		4
        /*0000*/ 	.byte	0x04, 0x37
        /*0002*/ 	.short	(.L_21 - .L_20)
.L_20:
        /*0004*/ 	.word	0x00000082


	//----- nvinfo : EIATTR_KPARAM_INFO
	.align		4
.L_21:
        /*0008*/ 	.byte	0x04, 0x17
        /*000a*/ 	.short	(.L_23 - .L_22)
.L_22:
        /*000c*/ 	.word	0x00000000
        /*0010*/ 	.short	0x0000
        /*0012*/ 	.short	0x0070
        /*0014*/ 	.byte	0x00, 0xf0, 0x01, 0x10


	//----- nvinfo : EIATTR_SPARSE_MMA_MASK
	.align		4
.L_23:
        /*0018*/ 	.byte	0x03, 0x50
        /*001a*/ 	.short	0x0000


	//----- nvinfo : EIATTR_MAXREG_COUNT
	.align		4
        /*001c*/ 	.byte	0x03, 0x1b
        /*001e*/ 	.short	0x00a8


	//----- nvinfo : EIATTR_NUM_BARRIERS
	.align		4
        /*0020*/ 	.byte	0x02, 0x4c
        /*0022*/ 	.byte	0x01
	.zero		1


	//----- nvinfo : EIATTR_EXTERNS
	.align		4
        /*0024*/ 	.byte	0x04, 0x0f
        /*0026*/ 	.short	(.L_25 - .L_24)


	//   ....[0]....
	.align		4
.L_24:
        /*0028*/ 	.word	index@(__assertfail)


	//----- nvinfo : EIATTR_MERCURY_ISA_VERSION
	.align		4
.L_25:
        /*002c*/ 	.byte	0x03, 0x5f
        /*002e*/ 	.short	0x0101


	//----- nvinfo : EIATTR_INT_WARP_WIDE_INSTR_OFFSETS
	.align		4
        /*0030*/ 	.byte	0x04, 0x31
        /*0032*/ 	.short	(.L_27 - .L_26)


	//   ....[0]....
.L_26:
        /*0034*/ 	.word	0x000005d0


	//   ....[1]....
        /*0038*/ 	.word	0x00000610


	//   ....[2]....
        /*003c*/ 	.word	0x000006a0


	//   ....[3]....
        /*0040*/ 	.word	0x000006b0


	//   ....[4]....
        /*0044*/ 	.word	0x000006d0


	//   ....[5]....
        /*0048*/ 	.word	0x000006f0


	//   ....[6]....
        /*004c*/ 	.word	0x000007e0


	//   ....[7]....
        /*0050*/ 	.word	0x00000800


	//   ....[8]....
        /*0054*/ 	.word	0x000025a0


	//----- nvinfo : EIATTR_COOP_GROUP_MASK_REGIDS
	.align		4
.L_27:
        /*0058*/ 	.byte	0x04, 0x29
        /*005a*/ 	.short	(.L_29 - .L_28)


	//   ....[0]....
.L_28:
        /*005c*/ 	.word	0xffffffff


	//   ....[1]....
        /*0060*/ 	.word	0xffffffff


	//   ....[2]....
        /*0064*/ 	.word	0xffffffff


	//   ....[3]....
        /*0068*/ 	.word	0xffffffff


	//   ....[4]....
        /*006c*/ 	.word	0xffffffff


	//   ....[5]....
        /*0070*/ 	.word	0xffffffff


	//   ....[6]....
        /*0074*/ 	.word	0xffffffff


	//----- nvinfo : EIATTR_COOP_GROUP_INSTR_OFFSETS
	.align		4
.L_29:
        /*0078*/ 	.byte	0x04, 0x28
        /*007a*/ 	.short	(.L_31 - .L_30)


	//   ....[0]....
.L_30:
        /*007c*/ 	.word	0x00000060


	//   ....[1]....
        /*0080*/ 	.word	0x00000080


	//   ....[2]....
        /*0084*/ 	.word	0x00000180


	//   ....[3]....
        /*0088*/ 	.word	0x000003b0


	//   ....[4]....
        /*008c*/ 	.word	0x00000400


	//   ....[5]....
        /*0090*/ 	.word	0x000004f0


	//   ....[6]....
        /*0094*/ 	.word	0x00000980


	//----- nvinfo : EIATTR_REG_RECONFIG
	.align		4
.L_31:
        /*0098*/ 	.byte	0x01, 0x54
	.zero		2


	//----- nvinfo : EIATTR_SYSCALL_OFFSETS
	.align		4
        /*009c*/ 	.byte	0x04, 0x46
        /*009e*/ 	.short	(.L_33 - .L_32)


	//   ....[0]....
.L_32:
        /*00a0*/ 	.word	0x000019b0


	//----- nvinfo : EIATTR_MBARRIER_INSTR_OFFSETS
	.align		4
.L_33:
        /*00a4*/ 	.byte	0x04, 0x39
        /*00a6*/ 	.short	(.L_35 - .L_34)


	//   ....[0]....
.L_34:
        /*00a8*/ 	.word	0x00000300
        /*00ac*/ 	.word	0x000000ff
        /*00b0*/ 	.word	0x00000000
        /*00b4*/ 	.short	0x0100
        /*00b6*/ 	.byte	0x07
	.zero		1


	//   ....[1]....
        /*00b8*/ 	.word	0x00000310
        /*00bc*/ 	.word	0x000000ff
        /*00c0*/ 	.word	0x00000020
        /*00c4*/ 	.short	0x0100
        /*00c6*/ 	.byte	0x07
	.zero		1


	//   ....[2]....
        /*00c8*/ 	.word	0x00000320
        /*00cc*/ 	.word	0x000000ff
        /*00d0*/ 	.word	0x00000008
        /*00d4*/ 	.short	0x0100
        /*00d6*/ 	.byte	0x07
	.zero		1


	//   ....[3]....
        /*00d8*/ 	.word	0x00000330
        /*00dc*/ 	.word	0x000000ff
        /*00e0*/ 	.word	0x00000028
        /*00e4*/ 	.short	0x0100
        /*00e6*/ 	.byte	0x07
	.zero		1


	//   ....[4]....
        /*00e8*/ 	.word	0x00000340
        /*00ec*/ 	.word	0x000000ff
        /*00f0*/ 	.word	0x00000010
        /*00f4*/ 	.short	0x0100
        /*00f6*/ 	.byte	0x07
	.zero		1


	//   ....[5]....
        /*00f8*/ 	.word	0x00000350
        /*00fc*/ 	.word	0x000000ff
        /*0100*/ 	.word	0x00000030
        /*0104*/ 	.short	0x0100
        /*0106*/ 	.byte	0x07
	.zero		1


	//   ....[6]....
        /*0108*/ 	.word	0x00000360
        /*010c*/ 	.word	0x000000ff
        /*0110*/ 	.word	0x00000018
        /*0114*/ 	.short	0x0100
        /*0116*/ 	.byte	0x07
	.zero		1


	//   ....[7]....
        /*0118*/ 	.word	0x00000370
        /*011c*/ 	.word	0x000000ff
        /*0120*/ 	.word	0x00000038
        /*0124*/ 	.short	0x0100
        /*0126*/ 	.byte	0x07
	.zero		1


	//   ....[8]....
        /*0128*/ 	.word	0x00000840
        /*012c*/ 	.word	0x000000ff
        /*0130*/ 	.word	0x00000070
        /*0134*/ 	.short	0x0100
        /*0136*/ 	.byte	0x0c
	.zero		1


	//   ....[9]....
        /*0138*/ 	.word	0x00000890
        /*013c*/ 	.word	0x000000ff
        /*0140*/ 	.word	0x00000078
        /*0144*/ 	.short	0x0100
        /*0146*/ 	.byte	0x0c
	.zero		1


	//   ....[10]....
        /*0148*/ 	.word	0x000008c0
        /*014c*/ 	.word	0x000000ff
        /*0150*/ 	.word	0x00000050
        /*0154*/ 	.short	0x0100
        /*0156*/ 	.byte	0x0d
	.zero		1


	//   ....[11]....
        /*0158*/ 	.word	0x00000910
        /*015c*/ 	.word	0x000000ff
        /*0160*/ 	.word	0x00000058
        /*0164*/ 	.short	0x0100
        /*0166*/ 	.byte	0x0d
	.zero		1


	//   ....[12]....
        /*0168*/ 	.word	0x00000920
        /*016c*/ 	.word	0x000000ff
        /*0170*/ 	.word	0x00000060
        /*0174*/ 	.short	0x0100
        /*0176*/ 	.byte	0x0d
	.zero		1


	//   ....[13]....
        /*0178*/ 	.word	0x00000930
        /*017c*/ 	.word	0x000000ff
        /*0180*/ 	.word	0x00000068
        /*0184*/ 	.short	0x0100
        /*0186*/ 	.byte	0x0d
	.zero		1


	//   ....[14]....
        /*0188*/ 	.word	0x00001870
        /*018c*/ 	.word	0x00000061
        /*0190*/ 	.word	0xfffffff8
        /*0194*/ 	.short	0x010a
        /*0196*/ 	.byte	0x3f
	.zero		1


	//   ....[15]....
        /*0198*/ 	.word	0x00001a40
        /*019c*/ 	.word	0x00000003
        /*01a0*/ 	.word	0x00000000
        /*01a4*/ 	.short	0x010a
        /*01a6*/ 	.byte	0x3f
	.zero		1


	//   ....[16]....
        /*01a8*/ 	.word	0x00001aa0
        /*01ac*/ 	.word	0x00000003
        /*01b0*/ 	.word	0x00000000
        /*01b4*/ 	.short	0x010a
        /*01b6*/ 	.byte	0x3f
	.zero		1


	//   ....[17]....
        /*01b8*/ 	.word	0x00001fc0
        /*01bc*/ 	.word	0x000000ff
        /*01c0*/ 	.word	0x00000000
        /*01c4*/ 	.short	0x010a
        /*01c6*/ 	.byte	0x04
	.zero		1


	//   ....[18]....
        /*01c8*/ 	.word	0x00002000
        /*01cc*/ 	.word	0x000000ff
        /*01d0*/ 	.word	0x00000000
        /*01d4*/ 	.short	0x010a
        /*01d6*/ 	.byte	0x04
	.zero		1


	//   ....[19]....
        /*01d8*/ 	.word	0x00002430
        /*01dc*/ 	.word	0x00000005
        /*01e0*/ 	.word	0x00000000
        /*01e4*/ 	.short	0x0101
        /*01e6*/ 	.byte	0x3f
	.zero		1


	//   ....[20]....
        /*01e8*/ 	.word	0x00002530
        /*01ec*/ 	.word	0x00000065
        /*01f0*/ 	.word	0x00000000
        /*01f4*/ 	.short	0x0101
        /*01f6*/ 	.byte	0x32
	.zero		1


	//   ....[21]....
        /*01f8*/ 	.word	0x00002620
        /*01fc*/ 	.word	0x00000003
        /*0200*/ 	.word	0x00000000
        /*0204*/ 	.short	0x0101
        /*0206*/ 	.byte	0x3f
	.zero		1


	//   ....[22]....
        /*0208*/ 	.word	0x00002680
        /*020c*/ 	.word	0x00000061
        /*0210*/ 	.word	0x00000008
        /*0214*/ 	.short	0x010a
        /*0216*/ 	.byte	0x3f
	.zero		1


	//   ....[23]....
        /*0218*/ 	.word	0x00006760
        /*021c*/ 	.word	0x00000062
        /*0220*/ 	.word	0x00000000
        /*0224*/ 	.short	0x0101
        /*0226*/ 	.byte	0x32
	.zero		1


	//   ....[24]....
        /*0228*/ 	.word	0x000071c0
        /*022c*/ 	.word	0x0000000c
        /*0230*/ 	.word	0x00000020
        /*0234*/ 	.short	0x010a
        /*0236*/ 	.byte	0x3f
	.zero		1


	//   ....[25]....
        /*0238*/ 	.word	0x00007640
        /*023c*/ 	.word	0x00000003
        /*0240*/ 	.word	0x00000078
        /*0244*/ 	.short	0x0101
        /*0246*/ 	.byte	0x3f
	.zero		1


	//   ....[26]....
        /*0248*/ 	.word	0x00007db0
        /*024c*/ 	.word	0x00000007
        /*0250*/ 	.word	0x00000000
        /*0254*/ 	.short	0x010a
        /*0256*/ 	.byte	0x3f
	.zero		1


	//   ....[27]....
        /*0258*/ 	.word	0x00007e30
        /*025c*/ 	.word	0x00000009
        /*0260*/ 	.word	0x00000000
        /*0264*/ 	.short	0x010a
        /*0266*/ 	.byte	0x3f
	.zero		1


	//   ....[28]....
        /*0268*/ 	.word	0x00007ec0
        /*026c*/ 	.word	0x00000006
        /*0270*/ 	.word	0x00000000
        /*0274*/ 	.short	0x010a
        /*0276*/ 	.byte	0x3f
	.zero		1


	//   ....[29]....
        /*0278*/ 	.word	0x00007f50
        /*027c*/ 	.word	0x00000003
        /*0280*/ 	.word	0x00000000
        /*0284*/ 	.short	0x010a
        /*0286*/ 	.byte	0x3f
	.zero		1


	//   ....[30]....
        /*0288*/ 	.word	0x00007fb0
        /*028c*/ 	.word	0x00000061
        /*0290*/ 	.word	0xfffffff8
        /*0294*/ 	.short	0x010a
        /*0296*/ 	.byte	0x3f
	.zero		1


	//   ....[31]....
        /*0298*/ 	.word	0x00008000
        /*029c*/ 	.word	0x00000003
        /*02a0*/ 	.word	0x00000000
        /*02a4*/ 	.short	0x010a
        /*02a6*/ 	.byte	0x3f
	.zero		1


	//   ....[32]....
        /*02a8*/ 	.word	0x00008060
        /*02ac*/ 	.word	0x00000005
        /*02b0*/ 	.word	0x00000000
        /*02b4*/ 	.short	0x010a
        /*02b6*/ 	.byte	0x3f
	.zero		1


	//   ....[33]....
        /*02b8*/ 	.word	0x000080b0
        /*02bc*/ 	.word	0x00000061
        /*02c0*/ 	.word	0x00000008
        /*02c4*/ 	.short	0x010a
        /*02c6*/ 	.byte	0x3f
	.zero		1


	//   ....[34]....
        /*02c8*/ 	.word	0x00008180
        /*02cc*/ 	.word	0x0000000c
        /*02d0*/ 	.word	0x00000020
        /*02d4*/ 	.short	0x010a
        /*02d6*/ 	.byte	0x3f
	.zero		1


	//   ....[35]....
        /*02d8*/ 	.word	0x00008250
        /*02dc*/ 	.word	0x00000007
        /*02e0*/ 	.word	0x00000000
        /*02e4*/ 	.short	0x010a
        /*02e6*/ 	.byte	0x3f
	.zero		1


	//   ....[36]....
        /*02e8*/ 	.word	0x000082a0
        /*02ec*/ 	.word	0x00000009
        /*02f0*/ 	.word	0x00000000
        /*02f4*/ 	.short	0x010a
        /*02f6*/ 	.byte	0x3f
	.zero		1


	//   ....[37]....
        /*02f8*/ 	.word	0x000082f0
        /*02fc*/ 	.word	0x00000006
        /*0300*/ 	.word	0x00000000
        /*0304*/ 	.short	0x010a
        /*0306*/ 	.byte	0x3f
	.zero		1


	//----- nvinfo : EIATTR_NUM_MBARRIERS
	.align		4
.L_35:
        /*0308*/ 	.byte	0x03, 0x38
        /*030a*/ 	.short	0x000e


	//----- nvinfo : EIATTR_EXIT_INSTR_OFFSETS
	.align		4
        /*030c*/ 	.byte	0x04, 0x1c
        /*030e*/ 	.short	(.L_37 - .L_36)


	//   ....[0]....
.L_36:
        /*0310*/ 	.word	0x00001490


	//   ....[1]....
        /*0314*/ 	.word	0x000014f0


	//   ....[2]....
        /*0318*/ 	.word	0x00006ea0


	//   ....[3]....
        /*031c*/ 	.word	0x00006ed0


	//   ....[4]....
        /*0320*/ 	.word	0x00007fa0


	//----- nvinfo : EIATTR_MAX_THREADS
	.align		4
.L_37:
        /*0324*/ 	.byte	0x04, 0x05
        /*0326*/ 	.short	(.L_39 - .L_38)
.L_38:
        /*0328*/ 	.word	0x00000180
        /*032c*/ 	.word	0x00000001
        /*0330*/ 	.word	0x00000001


	//----- nvinfo : EIATTR_CRS_STACK_SIZE
	.align		4
.L_39:
        /*0334*/ 	.byte	0x04, 0x1e
        /*0336*/ 	.short	(.L_41 - .L_40)
.L_40:
        /*0338*/ 	.word	0x00000000


	//----- nvinfo : EIATTR_CBANK_PARAM_SIZE
	.align		4
.L_41:
        /*033c*/ 	.byte	0x03, 0x19
        /*033e*/ 	.short	0x0470


	//----- nvinfo : EIATTR_PARAM_CBANK
	.align		4
        /*0340*/ 	.byte	0x04, 0x0a
        /*0342*/ 	.short	(.L_43 - .L_42)
	.align		4
.L_42:
        /*0344*/ 	.word	index@(.nv.constant0._ZN7cutlass13device_kernelINS_4gemm6kernel13GemmUniversalIN4cute5tupleIJiiiiEEENS1_10collective13CollectiveMmaINS1_34MainloopSm90TmaGmmaWarpSpecializedILi4ENS5_IJNS4_1CILi2EEENSA_ILi1EEESC_EEENS1_32KernelTmaWarpSpecializedPingpongEEENS5_IJNSA_ILi64EEENSA_ILi128EEESG_EEENS_10tfloat32_tENS5_IJlSC_lEEESJ_SK_NS4_8TiledMMAINS4_8MMA_AtomIJNS4_4SM904GMMA30MMA_64x128x8_F32TF32TF32_SS_TNILNSO_7ScaleInE1ELSQ_1EEEEEENS4_6LayoutINS5_IJSC_SC_SC_EEENS5_IJNSA_ILi0EEESV_SV_EEEEENS5_IJNS4_10UnderscoreESY_SY_EEEEENS4_13SM90_TMA_LOADENS4_14ComposedLayoutINS4_7SwizzleILi3ELi4ELi3EEENS4_18smem_ptr_flag_bitsILi32EEENST_INS5_IJNSA_ILi8EEENSA_ILi32EEEEEENS5_IJS18_SC_EEEEEEEvNS4_8identityENS4_23SM90_TMA_LOAD_MULTICASTES1C_vS1D_EENS_8epilogue10collective6detail29Sm90TmaWarpSpecializedAdapterINS1H_15DefaultEpilogueISJ_SK_SK_NS1G_6thread17LinearCombinationISJ_Li1EffLNS1L_9ScaleType4KindE0ELNS_15FloatRoundStyleE2ESJ_EENS1_15EpilogueDefaultEEEEEvvEEEEvNT_6ParamsE)
        /*0348*/ 	.short	0x0210
        /*034a*/ 	.short	0x0470


	//----- nvinfo : EIATTR_SW_WAR
	.align		4
.L_43:
        /*034c*/ 	.byte	0x04, 0x36
        /*034e*/ 	.short	(.L_45 - .L_44)
.L_44:
        /*0350*/ 	.word	0x00000008
.L_45:


//--------------------- .nv.callgraph             --------------------------
	.section	.nv.callgraph,"",@"SHT_CUDA_CALLGRAPH"
	.align	4
	.sectionentsize	8
	.align		4
        /*0000*/ 	.word	0x00000000
	.align		4
        /*0004*/ 	.word	0xffffffff
	.align		4
        /*0008*/ 	.word	index@(_ZN7cutlass13device_kernelINS_4gemm6kernel13GemmUniversalIN4cute5tupleIJiiiiEEENS1_10collective13CollectiveMmaINS1_34MainloopSm90TmaGmmaWarpSpecializedILi4ENS5_IJNS4_1CILi2EEENSA_ILi1EEESC_EEENS1_32KernelTmaWarpSpecializedPingpongEEENS5_IJNSA_ILi64EEENSA_ILi128EEESG_EEENS_10tfloat32_tENS5_IJlSC_lEEESJ_SK_NS4_8TiledMMAINS4_8MMA_AtomIJNS4_4SM904GMMA30MMA_64x128x8_F32TF32TF32_SS_TNILNSO_7ScaleInE1ELSQ_1EEEEEENS4_6LayoutINS5_IJSC_SC_SC_EEENS5_IJNSA_ILi0EEESV_SV_EEEEENS5_IJNS4_10UnderscoreESY_SY_EEEEENS4_13SM90_TMA_LOADENS4_14ComposedLayoutINS4_7SwizzleILi3ELi4ELi3EEENS4_18smem_ptr_flag_bitsILi32EEENST_INS5_IJNSA_ILi8EEENSA_ILi32EEEEEENS5_IJS18_SC_EEEEEEEvNS4_8identityENS4_23SM90_TMA_LOAD_MULTICASTES1C_vS1D_EENS_8epilogue10collective6detail29Sm90TmaWarpSpecializedAdapterINS1H_15DefaultEpilogueISJ_SK_SK_NS1G_6thread17LinearCombinationISJ_Li1EffLNS1L_9ScaleType4KindE0ELNS_15FloatRoundStyleE2ESJ_EENS1_15EpilogueDefaultEEEEEvvEEEEvNT_6ParamsE)
	.align		4
        /*000c*/ 	.word	index@(__assertfail)
	.align		4
        /*0010*/ 	.word	0x00000000
	.align		4
        /*0014*/ 	.word	0xfffffffe
	.align		4
        /*0018*/ 	.word	0x00000000
	.align		4
        /*001c*/ 	.word	0xfffffffd
	.align		4
        /*0020*/ 	.word	0x00000000
	.align		4
        /*0024*/ 	.word	0xfffffffc


//--------------------- .nv.constant4             --------------------------
	.section	.nv.constant4,"a",@progbits
	.align	8
	.align		8
.nv.constant4:
        /*0000*/ 	.dword	__assertfail
	.align		8
        /*0008*/ 	.dword	__unnamed_1
	.align		8
        /*0010*/ 	.dword	_ZN40_INTERNAL_ab05e549_4_k_cu_16d04c21_281764cuda3std3__45__cpo5beginE
	.align		8
        /*0018*/ 	.dword	_ZN40_INTERNAL_ab05e549_4_k_cu_16d04c21_281764cuda3std3__45__cpo3endE
	.align		8
        /*0020*/ 	.dword	_ZN40_INTERNAL_ab05e549_4_k_cu_16d04c21_281764cuda3std3__45__cpo6cbeginE
	.align		8
        /*0028*/ 	.dword	_ZN40_INTERNAL_ab05e549_4_k_cu_16d04c21_281764cuda3std3__45__cpo4cendE
	.align		8
        /*0030*/ 	.dword	_ZN40_INTERNAL_ab05e549_4_k_cu_16d04c21_281764cuda3std3__442_GLOBAL__N__ab05e549_4_k_cu_16d04c21_281766ignoreE
	.align		8
        /*0038*/ 	.dword	_ZN40_INTERNAL_ab05e549_4_k_cu_16d04c21_281764cuda3std3__419piecewise_constructE
	.align		8
        /*0040*/ 	.dword	_ZN40_INTERNAL_ab05e549_4_k_cu_16d04c21_281764cuda3std3__48in_placeE
	.align		8
        /*0048*/ 	.dword	_ZN40_INTERNAL_ab05e549_4_k_cu_16d04c21_281764cuda3std6ranges3__45__cpo4swapE
	.align		8
        /*0050*/ 	.dword	_ZN40_INTERNAL_ab05e549_4_k_cu_16d04c21_281764cuda3std6ranges3__45__cpo9iter_moveE
	.align		8
        /*0058*/ 	.dword	_ZN40_INTERNAL_ab05e549_4_k_cu_16d04c21_281764cute7productE
	.align		8
        /*0060*/ 	.dword	_ZN40_INTERNAL_ab05e549_4_k_cu_16d04c21_281764cute1_E
	.align		8
        /*0068*/ 	.dword	$str$22
	.align		8
        /*0070*/ 	.dword	$str$23


//--------------------- .text._ZN7cutlass13device_kernelINS_4gemm6kernel13GemmUniversalIN4cute5tupleIJiiiiEEENS1_10collective13CollectiveMmaINS1_34MainloopSm90TmaGmmaWarpSpecializedILi4ENS5_IJNS4_1CILi2EEENSA_ILi1EEESC_EEENS1_32KernelTmaWarpSpecializedPingpongEEENS5_IJNSA_ILi64EEENSA_ILi128EEESG_EEENS_10tfloat32_tENS5_IJlSC_lEEESJ_SK_NS4_8TiledMMAINS4_8MMA_AtomIJNS4_4SM904GMMA30MMA_64x128x8_F32TF32TF32_SS_TNILNSO_7ScaleInE1ELSQ_1EEEEEENS4_6LayoutINS5_IJSC_SC_SC_EEENS5_IJNSA_ILi0EEESV_SV_EEEEENS5_IJNS4_10UnderscoreESY_SY_EEEEENS4_13SM90_TMA_LOADENS4_14ComposedLayoutINS4_7SwizzleILi3ELi4ELi3EEENS4_18smem_ptr_flag_bitsILi32EEENST_INS5_IJNSA_ILi8EEENSA_ILi32EEEEEENS5_IJS18_SC_EEEEEEEvNS4_8identityENS4_23SM90_TMA_LOAD_MULTICASTES1C_vS1D_EENS_8epilogue10collective6detail29Sm90TmaWarpSpecializedAdapterINS1H_15DefaultEpilogueISJ_SK_SK_NS1G_6thread17LinearCombinationISJ_Li1EffLNS1L_9ScaleType4KindE0ELNS_15FloatRoundStyleE2ESJ_EENS1_15EpilogueDefaultEEEEEvvEEEEvNT_6ParamsE --------------------------
	.section	.text._ZN7cutlass13device_kernelINS_4gemm6kernel13GemmUniversalIN4cute5tupleIJiiiiEEENS1_10collective13CollectiveMmaINS1_34MainloopSm90TmaGmmaWarpSpecializedILi4ENS5_IJNS4_1CILi2EEENSA_ILi1EEESC_EEENS1_32KernelTmaWarpSpecializedPingpongEEENS5_IJNSA_ILi64EEENSA_ILi128EEESG_EEENS_10tfloat32_tENS5_IJlSC_lEEESJ_SK_NS4_8TiledMMAINS4_8MMA_AtomIJNS4_4SM904GMMA30MMA_64x128x8_F32TF32TF32_SS_TNILNSO_7ScaleInE1ELSQ_1EEEEEENS4_6LayoutINS5_IJSC_SC_SC_EEENS5_IJNSA_ILi0EEESV_SV_EEEEENS5_IJNS4_10UnderscoreESY_SY_EEEEENS4_13SM90_TMA_LOADENS4_14ComposedLayoutINS4_7SwizzleILi3ELi4ELi3EEENS4_18smem_ptr_flag_bitsILi32EEENST_INS5_IJNSA_ILi8EEENSA_ILi32EEEEEENS5_IJS18_SC_EEEEEEEvNS4_8identityENS4_23SM90_TMA_LOAD_MULTICASTES1C_vS1D_EENS_8epilogue10collective6detail29Sm90TmaWarpSpecializedAdapterINS1H_15DefaultEpilogueISJ_SK_SK_NS1G_6thread17LinearCombinationISJ_Li1EffLNS1L_9ScaleType4KindE0ELNS_15FloatRoundStyleE2ESJ_EENS1_15EpilogueDefaultEEEEEvvEEEEvNT_6ParamsE,"ax",@progbits
	.align	128
.text._ZN7cutlass13device_kernelINS_4gemm6kernel13GemmUniversalIN4cute5tupleIJiiiiEEENS1_10collective13CollectiveMmaINS1_34MainloopSm90TmaGmmaWarpSpecializedILi4ENS5_IJNS4_1CILi2EEENSA_ILi1EEESC_EEENS1_32KernelTmaWarpSpecializedPingpongEEENS5_IJNSA_ILi64EEENSA_ILi128EEESG_EEENS_10tfloat32_tENS5_IJlSC_lEEESJ_SK_NS4_8TiledMMAINS4_8MMA_AtomIJNS4_4SM904GMMA30MMA_64x128x8_F32TF32TF32_SS_TNILNSO_7ScaleInE1ELSQ_1EEEEEENS4_6LayoutINS5_IJSC_SC_SC_EEENS5_IJNSA_ILi0EEESV_SV_EEEEENS5_IJNS4_10UnderscoreESY_SY_EEEEENS4_13SM90_TMA_LOADENS4_14ComposedLayoutINS4_7SwizzleILi3ELi4ELi3EEENS4_18smem_ptr_flag_bitsILi32EEENST_INS5_IJNSA_ILi8EEENSA_ILi32EEEEEENS5_IJS18_SC_EEEEEEEvNS4_8identityENS4_23SM90_TMA_LOAD_MULTICASTES1C_vS1D_EENS_8epilogue10collective6detail29Sm90TmaWarpSpecializedAdapterINS1H_15DefaultEpilogueISJ_SK_SK_NS1G_6thread17LinearCombinationISJ_Li1EffLNS1L_9ScaleType4KindE0ELNS_15FloatRoundStyleE2ESJ_EENS1_15EpilogueDefaultEEEEEvvEEEEvNT_6ParamsE:
        .type           _ZN7cutlass13device_kernelINS_4gemm6kernel13GemmUniversalIN4cute5tupleIJiiiiEEENS1_10collective13CollectiveMmaINS1_34MainloopSm90TmaGmmaWarpSpecializedILi4ENS5_IJNS4_1CILi2EEENSA_ILi1EEESC_EEENS1_32KernelTmaWarpSpecializedPingpongEEENS5_IJNSA_ILi64EEENSA_ILi128EEESG_EEENS_10tfloat32_tENS5_IJlSC_lEEESJ_SK_NS4_8TiledMMAINS4_8MMA_AtomIJNS4_4SM904GMMA30MMA_64x128x8_F32TF32TF32_SS_TNILNSO_7ScaleInE1ELSQ_1EEEEEENS4_6LayoutINS5_IJSC_SC_SC_EEENS5_IJNSA_ILi0EEESV_SV_EEEEENS5_IJNS4_10UnderscoreESY_SY_EEEEENS4_13SM90_TMA_LOADENS4_14ComposedLayoutINS4_7SwizzleILi3ELi4ELi3EEENS4_18smem_ptr_flag_bitsILi32EEENST_INS5_IJNSA_ILi8EEENSA_ILi32EEEEEENS5_IJS18_SC_EEEEEEEvNS4_8identityENS4_23SM90_TMA_LOAD_MULTICASTES1C_vS1D_EENS_8epilogue10collective6detail29Sm90TmaWarpSpecializedAdapterINS1H_15DefaultEpilogueISJ_SK_SK_NS1G_6thread17LinearCombinationISJ_Li1EffLNS1L_9ScaleType4KindE0ELNS_15FloatRoundStyleE2ESJ_EENS1_15EpilogueDefaultEEEEEvvEEEEvNT_6ParamsE,@function
        .size           _ZN7cutlass13device_kernelINS_4gemm6kernel13GemmUniversalIN4cute5tupleIJiiiiEEENS1_10collective13CollectiveMmaINS1_34MainloopSm90TmaGmmaWarpSpecializedILi4ENS5_IJNS4_1CILi2EEENSA_ILi1EEESC_EEENS1_32KernelTmaWarpSpecializedPingpongEEENS5_IJNSA_ILi64EEENSA_ILi128EEESG_EEENS_10tfloat32_tENS5_IJlSC_lEEESJ_SK_NS4_8TiledMMAINS4_8MMA_AtomIJNS4_4SM904GMMA30MMA_64x128x8_F32TF32TF32_SS_TNILNSO_7ScaleInE1ELSQ_1EEEEEENS4_6LayoutINS5_IJSC_SC_SC_EEENS5_IJNSA_ILi0EEESV_SV_EEEEENS5_IJNS4_10UnderscoreESY_SY_EEEEENS4_13SM90_TMA_LOADENS4_14ComposedLayoutINS4_7SwizzleILi3ELi4ELi3EEENS4_18smem_ptr_flag_bitsILi32EEENST_INS5_IJNSA_ILi8EEENSA_ILi32EEEEEENS5_IJS18_SC_EEEEEEEvNS4_8identityENS4_23SM90_TMA_LOAD_MULTICASTES1C_vS1D_EENS_8epilogue10collective6detail29Sm90TmaWarpSpecializedAdapterINS1H_15DefaultEpilogueISJ_SK_SK_NS1G_6thread17LinearCombinationISJ_Li1EffLNS1L_9ScaleType4KindE0ELNS_15FloatRoundStyleE2ESJ_EENS1_15EpilogueDefaultEEEEEvvEEEEvNT_6ParamsE,(.L_x_200 - _ZN7cutlass13device_kernelINS_4gemm6kernel13GemmUniversalIN4cute5tupleIJiiiiEEENS1_10collective13CollectiveMmaINS1_34MainloopSm90TmaGmmaWarpSpecializedILi4ENS5_IJNS4_1CILi2EEENSA_ILi1EEESC_EEENS1_32KernelTmaWarpSpecializedPingpongEEENS5_IJNSA_ILi64EEENSA_ILi128EEESG_EEENS_10tfloat32_tENS5_IJlSC_lEEESJ_SK_NS4_8TiledMMAINS4_8MMA_AtomIJNS4_4SM904GMMA30MMA_64x128x8_F32TF32TF32_SS_TNILNSO_7ScaleInE1ELSQ_1EEEEEENS4_6LayoutINS5_IJSC_SC_SC_EEENS5_IJNSA_ILi0EEESV_SV_EEEEENS5_IJNS4_10UnderscoreESY_SY_EEEEENS4_13SM90_TMA_LOADENS4_14ComposedLayoutINS4_7SwizzleILi3ELi4ELi3EEENS4_18smem_ptr_flag_bitsILi32EEENST_INS5_IJNSA_ILi8EEENSA_ILi32EEEEEENS5_IJS18_SC_EEEEEEEvNS4_8identityENS4_23SM90_TMA_LOAD_MULTICASTES1C_vS1D_EENS_8epilogue10collective6detail29Sm90TmaWarpSpecializedAdapterINS1H_15DefaultEpilogueISJ_SK_SK_NS1G_6thread17LinearCombinationISJ_Li1EffLNS1L_9ScaleType4KindE0ELNS_15FloatRoundStyleE2ESJ_EENS1_15EpilogueDefaultEEEEEvvEEEEvNT_6ParamsE)
        .other          _ZN7cutlass13device_kernelINS_4gemm6kernel13GemmUniversalIN4cute5tupleIJiiiiEEENS1_10collective13CollectiveMmaINS1_34MainloopSm90TmaGmmaWarpSpecializedILi4ENS5_IJNS4_1CILi2EEENSA_ILi1EEESC_EEENS1_32KernelTmaWarpSpecializedPingpongEEENS5_IJNSA_ILi64EEENSA_ILi128EEESG_EEENS_10tfloat32_tENS5_IJlSC_lEEESJ_SK_NS4_8TiledMMAINS4_8MMA_AtomIJNS4_4SM904GMMA30MMA_64x128x8_F32TF32TF32_SS_TNILNSO_7ScaleInE1ELSQ_1EEEEEENS4_6LayoutINS5_IJSC_SC_SC_EEENS5_IJNSA_ILi0EEESV_SV_EEEEENS5_IJNS4_10UnderscoreESY_SY_EEEEENS4_13SM90_TMA_LOADENS4_14ComposedLayoutINS4_7SwizzleILi3ELi4ELi3EEENS4_18smem_ptr_flag_bitsILi32EEENST_INS5_IJNSA_ILi8EEENSA_ILi32EEEEEENS5_IJS18_SC_EEEEEEEvNS4_8identityENS4_23SM90_TMA_LOAD_MULTICASTES1C_vS1D_EENS_8epilogue10collective6detail29Sm90TmaWarpSpecializedAdapterINS1H_15DefaultEpilogueISJ_SK_SK_NS1G_6thread17LinearCombinationISJ_Li1EffLNS1L_9ScaleType4KindE0ELNS_15FloatRoundStyleE2ESJ_EENS1_15EpilogueDefaultEEEEEvvEEEEvNT_6ParamsE,@"STO_CUDA_ENTRY STV_DEFAULT"
_ZN7cutlass13device_kernelINS_4gemm6kernel13GemmUniversalIN4cute5tupleIJiiiiEEENS1_10collective13CollectiveMmaINS1_34MainloopSm90TmaGmmaWarpSpecializedILi4ENS5_IJNS4_1CILi2EEENSA_ILi1EEESC_EEENS1_32KernelTmaWarpSpecializedPingpongEEENS5_IJNSA_ILi64EEENSA_ILi128EEESG_EEENS_10tfloat32_tENS5_IJlSC_lEEESJ_SK_NS4_8TiledMMAINS4_8MMA_AtomIJNS4_4SM904GMMA30MMA_64x128x8_F32TF32TF32_SS_TNILNSO_7ScaleInE1ELSQ_1EEEEEENS4_6LayoutINS5_IJSC_SC_SC_EEENS5_IJNSA_ILi0EEESV_SV_EEEEENS5_IJNS4_10UnderscoreESY_SY_EEEEENS4_13SM90_TMA_LOADENS4_14ComposedLayoutINS4_7SwizzleILi3ELi4ELi3EEENS4_18smem_ptr_flag_bitsILi32EEENST_INS5_IJNSA_ILi8EEENSA_ILi32EEEEEENS5_IJS18_SC_EEEEEEEvNS4_8identityENS4_23SM90_TMA_LOAD_MULTICASTES1C_vS1D_EENS_8epilogue10collective6detail29Sm90TmaWarpSpecializedAdapterINS1H_15DefaultEpilogueISJ_SK_SK_NS1G_6thread17LinearCombinationISJ_Li1EffLNS1L_9ScaleType4KindE0ELNS_15FloatRoundStyleE2ESJ_EENS1_15EpilogueDefaultEEEEEvvEEEEvNT_6ParamsE:
[----:B------:R-:W0:Y:S01]  /*0000*/  LDC R1, c[0x0][0x28] ;  /* 0x00000a00ff017b82 */ /* 0x000e220000000800 */
[----:B------:R-:W1:Y:S01]  /*0010*/  S2R R3, SR_TID.X ;  /* 0x0000000000037919 */ /* 0x000e620000002100 */
[----:B------:R-:W-:Y:S01]  /*0020*/  ELECT P0, URZ, PT ;  /* 0x00000000003f782f */ /* 0x000fe20003800000 */
[----:B------:R-:W-:Y:S01]  /*0030*/  BSSY B0, `(.L_x_0) ;  /* 0x0000014000007945 */ /* 0x000fe20003800000 */
[--C-:B-1----:R-:W-:Y:S02]  /*0040*/  SHF.R.U32.HI R0, RZ, 0x5, R3.reuse ;  /* 0x00000005ff007819 */ /* 0x102fe40000011603 */
[----:B------:R-:W-:-:S03]  /*0050*/  SHF.R.U32.HI R5, RZ, 0x7, R3 ;  /* 0x00000007ff057819 */ /* 0x000fc60000011603 */
[----:B------:R-:W1:Y:S02]  /*0060*/  SHFL.IDX PT, R2, R0, RZ, 0x1f ;  /* 0x00001fff00027589 */ /* 0x000e6400000e0000 */
[----:B-1----:R-:W-:Y:S02]  /*0070*/  R2UR UR6, R2 ;  /* 0x00000000020672ca */ /* 0x002fe400000e0000 */
[----:B------:R1:W2:Y:S11]  /*0080*/  SHFL.IDX PT, R2, R5, RZ, 0x1f ;  /* 0x00001fff05027589 */ /* 0x0002b600000e0000 */
[----:B------:R-:W-:-:S02]  /*0090*/  USHF.R.S32.HI UR4, URZ, 0x1f, UR6 ;  /* 0x0000001f3f047899 */ /* 0x000fc40008011406 */
[----:B------:R-:W-:Y:S02]  /*00a0*/  ISETP.NE.OR P0, PT, RZ, UR6, !P0 ;  /* 0x00000006ff007c0c */ /* 0x000fe4000c705670 */
[----:B------:R-:W-:-:S04]  /*00b0*/  ULEA.HI UR4, UR4, UR6, URZ, 0x2 ;  /* 0x0000000604047291 */ /* 0x000fc8000f8f103f */
[----:B------:R-:W-:-:S04]  /*00c0*/  ULOP3.LUT UR4, UR4, 0xfffffffc, URZ, 0xc0, !UPT ;  /* 0xfffffffc04047892 */ /* 0x000fc8000f8ec03f */
[----:B------:R-:W-:-:S03]  /*00d0*/  UIADD3 UR6, UR6, -UR4, URZ ;  /* 0x8000000406067290 */ /* 0x000fc6000fffe03f */
[----:B012---:R-:W-:Y:S09]  /*00e0*/  @P0 BRA `(.L_x_1) ;  /* 0x0000000000200947 */ /* 0x007ff20003800000 */
[----:B------:R-:W-:Y:S02]  /*00f0*/  ULDC.64 UR4, c[0x0][0x198] ;  /* 0x0000660000047ab9 */ /* 0x000fe40000000a00 */
[----:B------:R-:W-:Y:S02]  /*0100*/  UIADD3 UR8, UP0, UR4, 0xf0, URZ ;  /* 0x000000f004087890 */ /* 0x000fe4000ff1e03f */
[----:B------:R-:W-:Y:S02]  /*0110*/  UIADD3 UR4, UP1, UR4, 0x1f0, URZ ;  /* 0x000001f004047890 */ /* 0x000fe4000ff3e03f */
[----:B------:R-:W-:Y:S02]  /*0120*/  UIADD3.X UR9, URZ, UR5, URZ, UP0, !UPT ;  /* 0x000000053f097290 */ /* 0x000fe400087fe43f */
[----:B------:R-:W-:-:S07]  /*0130*/  UIADD3.X UR5, URZ, UR5, URZ, UP1, !UPT ;  /* 0x000000053f057290 */ /* 0x000fce0008ffe43f */
[----:B------:R0:W-:Y:S02]  /*0140*/  UTMACCTL.PF [UR8] ;  /* 0x00000000080079b9 */ /* 0x0001e40008040000 */
[----:B------:R0:W-:Y:S02]  /*0150*/  UTMACCTL.PF [UR4] ;  /* 0x00000000040079b9 */ /* 0x0001e40008040000 */
[----:B0-----:R-:W-:Y:S01]  /*0160*/  NOP ;  /* 0x0000000000007918 */ /* 0x001fe20000000000 */
.L_x_1:
[----:B------:R-:W-:Y:S05]  /*0170*/  BSYNC B0 ;  /* 0x0000000000007941 */ /* 0x000fea0003800000 */
.L_x_0:
[----:B------:R-:W0:Y:S01]  /*0180*/  SHFL.IDX PT, R6, R0, RZ, 0x1f ;  /* 0x00001fff00067589 */ /* 0x000e2200000e0000 */
[----:B------:R-:W-:Y:S01]  /*0190*/  R2UR UR19, R2 ;  /* 0x00000000021372ca */ /* 0x000fe200000e0000 */
[----:B------:R-:W-:-:S04]  /*01a0*/  UISETP.NE.AND UP0, UPT, UR6, 0x3, UPT ;  /* 0x000000030600788c */ /* 0x000fc8000bf05270 */
[----:B------:R-:W-:-:S08]  /*01b0*/  UISETP.EQ.OR UP0, UPT, UR6, URZ, !UP0 ;  /* 0x0000003f0600728c */ /* 0x000fd0000c702670 */
[----:B------:R-:W-:Y:S02]  /*01c0*/  UIADD3 UR14, UR19, -0x1, URZ ;  /* 0xffffffff130e7890 */ /* 0x000fe4000fffe03f */
[----:B------:R-:W-:Y:S02]  /*01d0*/  UISETP.EQ.AND UP0, UPT, UR19, URZ, UP0 ;  /* 0x0000003f1300728c */ /* 0x000fe40008702270 */
[----:B------:R-:W-:Y:S02]  /*01e0*/  UISETP.GE.U32.AND UP1, UPT, UR14, 0x2, UPT ;  /* 0x000000020e00788c */ /* 0x000fe4000bf26070 */
[----:B------:R-:W-:Y:S01]  /*01f0*/  USEL UR40, URZ, 0x1, !UP0 ;  /* 0x000000013f287887 */ /* 0x000fe2000c000000 */
[----:B0-----:R-:W-:-:S03]  /*0200*/  ISETP.NE.AND P0, PT, R6, RZ, PT ;  /* 0x000000ff0600720c */ /* 0x001fc60003f05270 */
[----:B------:R-:W-:-:S10]  /*0210*/  USEL UR40, UR40, 0x2, UP1 ;  /* 0x0000000228287887 */ /* 0x000fd40008800000 */
[----:B------:R-:W-:Y:S05]  /*0220*/  @P0 BRA `(.L_x_2) ;  /* 0x0000000000580947 */ /* 0x000fea0003800000 */
[----:B------:R-:W0:Y:S01]  /*0230*/  S2UR UR7, SR_CgaCtaId ;  /* 0x00000000000779c3 */ /* 0x000e220000008800 */
[----:B------:R-:W-:Y:S01]  /*0240*/  UMOV UR4, 0x400 ;  /* 0x0000040000047882 */ /* 0x000fe20000000000 */
[----:B------:R-:W-:Y:S01]  /*0250*/  UMOV UR5, 0x1 ;  /* 0x0000000100057882 */ /* 0x000fe20000000000 */
[----:B------:R-:W-:Y:S01]  /*0260*/  UMOV UR8, 0x2 ;  /* 0x0000000200087882 */ /* 0x000fe20000000000 */
[----:B------:R-:W-:Y:S01]  /*0270*/  ELECT P0, URZ, PT ;  /* 0x00000000003f782f */ /* 0x000fe20003800000 */
[----:B------:R-:W-:-:S04]  /*0280*/  UIADD3 UR8, -UR8, 0x100000, URZ ;  /* 0x0010000008087890 */ /* 0x000fc8000fffe13f */
[----:B------:R-:W-:Y:S02]  /*0290*/  USHF.L.U32 UR9, UR8, 0xb, URZ ;  /* 0x0000000b08097899 */ /* 0x000fe4000800063f */
[----:B------:R-:W-:Y:S02]  /*02a0*/  USHF.L.U32 UR8, UR8, 0x1, URZ ;  /* 0x0000000108087899 */ /* 0x000fe4000800063f */
[----:B0-----:R-:W-:Y:S02]  /*02b0*/  ULEA UR7, UR7, UR4, 0x18 ;  /* 0x0000000407077291 */ /* 0x001fe4000f8ec03f */
[----:B------:R-:W-:-:S04]  /*02c0*/  UIADD3 UR4, -UR5, 0x100000, URZ ;  /* 0x0010000005047890 */ /* 0x000fc8000fffe13f */
[----:B------:R-:W-:Y:S02]  /*02d0*/  USHF.L.U32 UR5, UR4, 0xb, URZ ;  /* 0x0000000b04057899 */ /* 0x000fe4000800063f */
[----:B------:R-:W-:Y:S01]  /*02e0*/  USHF.L.U32 UR4, UR4, 0x1, URZ ;  /* 0x0000000104047899 */ /* 0x000fe2000800063f */
[----:B------:R-:W0:Y:S11]  /*02f0*/  FENCE.VIEW.ASYNC.S ;  /* 0x00000000000073c6 */ /* 0x000e360000000000 */
[----:B0-----:R0:W1:Y:S01]  /*0300*/  SYNCS.EXCH.64 URZ, [UR7], UR4 ;  /* 0x00000004073f75b2 */ /* 0x0010620008000100 */
[----:B------:R0:W2:Y:S01]  /*0310*/  SYNCS.EXCH.64 URZ, [UR7+0x20], UR8 ;  /* 0x00002008073f75b2 */ /* 0x0000a20008000100 */
[----:B------:R0:W3:Y:S01]  /*0320*/  SYNCS.EXCH.64 URZ, [UR7+0x8], UR4 ;  /* 0x00000804073f75b2 */ /* 0x0000e20008000100 */
[----:B------:R0:W4:Y:S01]  /*0330*/  SYNCS.EXCH.64 URZ, [UR7+0x28], UR8 ;  /* 0x00002808073f75b2 */ /* 0x0001220008000100 */
[----:B------:R0:W0:Y:S01]  /*0340*/  SYNCS.EXCH.64 URZ, [UR7+0x10], UR4 ;  /* 0x00001004073f75b2 */ /* 0x0000220008000100 */
[----:B------:R0:W0:Y:S01]  /*0350*/  SYNCS.EXCH.64 URZ, [UR7+0x30], UR8 ;  /* 0x00003008073f75b2 */ /* 0x0000220008000100 */
[----:B------:R0:W0:Y:S01]  /*0360*/  SYNCS.EXCH.64 URZ, [UR7+0x18], UR4 ;  /* 0x00001804073f75b2 */ /* 0x0000220008000100 */
[----:B------:R0:W0:Y:S01]  /*0370*/  SYNCS.EXCH.64 URZ, [UR7+0x38], UR8 ;  /* 0x00003808073f75b2 */ /* 0x0000220008000100 */
[----:B------:R-:W-:Y:S01]  /*0380*/  NOP ;  /* 0x0000000000007918 */ /* 0x000fe20000000000 */
.L_x_2:
[----:B------:R-:W5:Y:S01]  /*0390*/  S2UR UR15, SR_CTAID.X ;  /* 0x00000000000f79c3 */ /* 0x000f620000002500 */
[----:B------:R-:W-:Y:S01]  /*03a0*/  SHF.R.S32.HI R2, RZ, 0x1f, R3 ;  /* 0x0000001fff027819 */ /* 0x000fe20000011403 */
[----:B------:R-:W1:Y:S01]  /*03b0*/  SHFL.IDX PT, R7, R0, RZ, 0x1f ;  /* 0x00001fff00077589 */ /* 0x000e6200000e0000 */
[----:B------:R-:W-:Y:S02]  /*03c0*/  ELECT P0, URZ, PT ;  /* 0x00000000003f782f */ /* 0x000fe40003800000 */
[----:B------:R-:W-:Y:S01]  /*03d0*/  SHF.R.S32.HI R11, RZ, 0x1f, R6 ;  /* 0x0000001fff0b7819 */ /* 0x000fe20000011406 */
[----:B0-----:R-:W-:Y:S01]  /*03e0*/  ULDC UR4, c[0x0][0x150] ;  /* 0x0000540000047ab9 */ /* 0x001fe20000000800 */
[----:B------:R-:W-:Y:S01]  /*03f0*/  LEA.HI R2, R2, R3, RZ, 0x7 ;  /* 0x0000000302027211 */ /* 0x000fe200078f38ff */
[----:B------:R-:W0:Y:S01]  /*0400*/  SHFL.IDX PT, R8, R0, RZ, 0x1f ;  /* 0x00001fff00087589 */ /* 0x000e2200000e0000 */
[----:B------:R-:W2:Y:S01]  /*0410*/  S2UR UR8, SR_CTAID.Y ;  /* 0x00000000000879c3 */ /* 0x000ea20000002600 */
[----:B------:R-:W-:-:S02]  /*0420*/  ELECT P1, URZ, PT ;  /* 0x00000000003f782f */ /* 0x000fc40003820000 */
[----:B------:R-:W-:Y:S01]  /*0430*/  LOP3.LUT R2, R2, 0xffffff80, RZ, 0xc0, !PT ;  /* 0xffffff8002027812 */ /* 0x000fe200078ec0ff */
[----:B------:R-:W-:Y:S01]  /*0440*/  ULDC UR7, c[0x0][0x144] ;  /* 0x0000510000077ab9 */ /* 0x000fe20000000800 */
[----:B------:R-:W-:Y:S01]  /*0450*/  LEA.HI R11, R11, R6, RZ, 0x2 ;  /* 0x000000060b0b7211 */ /* 0x000fe200078f10ff */
[----:B------:R-:W-:Y:S01]  /*0460*/  UMOV UR18, 0x80 ;  /* 0x0000008000127882 */ /* 0x000fe20000000000 */
[----:B------:R-:W-:Y:S01]  /*0470*/  NOP ;  /* 0x0000000000007918 */ /* 0x000fe20000000000 */
[----:B------:R-:W-:Y:S01]  /*0480*/  IMAD.IADD R4, R3, 0x1, -R2 ;  /* 0x0000000103047824 */ /* 0x000fe200078e0a02 */
[----:B------:R-:W-:Y:S01]  /*0490*/  LOP3.LUT R11, R11, 0x3ffffffc, RZ, 0xc0, !PT ;  /* 0x3ffffffc0b0b7812 */ /* 0x000fe200078ec0ff */
[----:B------:R-:W-:Y:S01]  /*04a0*/  NOP ;  /* 0x0000000000007918 */ /* 0x000fe20000000000 */
[----:B------:R-:W-:Y:S01]  /*04b0*/  ULDC UR17, c[0x0][0x148] ;  /* 0x0000520000117ab9 */ /* 0x000fe20000000800 */
[----:B------:R-:W-:Y:S01]  /*04c0*/  IMAD.MOV.U32 R23, RZ, RZ, 0x1 ;  /* 0x00000001ff177424 */ /* 0x000fe200078e00ff */
[----:B------:R-:W-:Y:S01]  /*04d0*/  SHF.R.S32.HI R9, RZ, 0x1f, R4 ;  /* 0x0000001fff097819 */ /* 0x000fe20000011404 */
[----:B------:R-:W-:Y:S01]  /*04e0*/  IMAD.IADD R11, R6, 0x1, -R11 ;  /* 0x00000001060b7824 */ /* 0x000fe200078e0a0b */
[----:B------:R-:W3:Y:S01]  /*04f0*/  SHFL.IDX PT, R5, R5, RZ, 0x1f ;  /* 0x00001fff05057589 */ /* 0x000ee200000e0000 */
[----:B------:R-:W-:-:S02]  /*0500*/  ISETP.NE.AND P2, PT, RZ, UR19, PT ;  /* 0x00000013ff007c0c */ /* 0x000fc4000bf45270 */
[----:B-----5:R-:W-:Y:S02]  /*0510*/  I2FP.F32.U32 R10, UR15 ;  /* 0x0000000f000a7c45 */ /* 0x020fe40008201000 */
[----:B------:R-:W-:Y:S02]  /*0520*/  LEA.HI R2, R9, R4, RZ, 0x3 ;  /* 0x0000000409027211 */ /* 0x000fe400078f18ff */
[----:B-1----:R-:W-:Y:S01]  /*0530*/  ISETP.NE.OR P0, PT, R7, RZ, !P0 ;  /* 0x000000ff0700720c */ /* 0x002fe20004705670 */
[----:B------:R-:W-:Y:S01]  /*0540*/  FMUL R10, R10, UR4 ;  /* 0x000000040a0a7c20 */ /* 0x000fe20008400000 */
[--C-:B------:R-:W-:Y:S01]  /*0550*/  SHF.R.S32.HI R7, RZ, 0x3, R2.reuse ;  /* 0x00000003ff077819 */ /* 0x100fe20000011402 */
[----:B------:R-:W-:Y:S01]  /*0560*/  ULDC UR4, c[0x0][0x154] ;  /* 0x0000550000047ab9 */ /* 0x000fe20000000800 */
[----:B------:R-:W-:Y:S02]  /*0570*/  SHF.R.S32.HI R2, RZ, 0x1f, R2 ;  /* 0x0000001fff027819 */ /* 0x000fe40000011402 */
[----:B0-----:R-:W-:Y:S01]  /*0580*/  ISETP.NE.OR P1, PT, R8, RZ, !P1 ;  /* 0x000000ff0800720c */ /* 0x001fe20004f25670 */
[----:B------:R-:W0:Y:S01]  /*0590*/  F2I.U32.TRUNC.NTZ R10, R10 ;  /* 0x0000000a000a7305 */ /* 0x000e22000020f000 */
[----:B------:R-:W-:-:S02]  /*05a0*/  LEA.HI R2, R2, R7, RZ, 0x2 ;  /* 0x0000000702027211 */ /* 0x000fc400078f10ff */
[----:B--2---:R-:W-:Y:S02]  /*05b0*/  I2FP.F32.U32 R0, UR8 ;  /* 0x0000000800007c45 */ /* 0x004fe40008201000 */
[----:B------:R-:W-:Y:S01]  /*05c0*/  LOP3.LUT R2, R2, 0xfffffffc, RZ, 0xc0, !PT ;  /* 0xfffffffc02027812 */ /* 0x000fe200078ec0ff */
[----:B------:R-:W-:Y:S02]  /*05d0*/  VOTEU.ALL UP0, P0 ;  /* 0x00000000003f7886 */ /* 0x000fe40000000000 */
[----:B------:R-:W-:Y:S02]  /*05e0*/  FMUL R6, R0, UR4 ;  /* 0x0000000400067c20 */ /* 0x000fe40008400000 */
[----:B------:R-:W-:Y:S01]  /*05f0*/  IMAD.IADD R2, R7, 0x1, -R2 ;  /* 0x0000000107027824 */ /* 0x000fe200078e0a02 */
[----:B------:R-:W1:Y:S01]  /*0600*/  @!UP0 S2UR UR11, SR_CgaCtaId ;  /* 0x00000000000b89c3 */ /* 0x000e620000008800 */
[----:B------:R-:W-:Y:S01]  /*0610*/  VOTEU.ALL UP1, P1 ;  /* 0x00000000003f7886 */ /* 0x000fe20000820000 */
[----:B------:R-:W-:Y:S01]  /*0620*/  @!UP0 UMOV UR10, 0x400 ;  /* 0x00000400000a8882 */ /* 0x000fe20000000000 */
[----:B------:R-:W-:Y:S01]  /*0630*/  IMAD R2, R11, 0x4, R2 ;  /* 0x000000040b027824 */ /* 0x000fe200078e0202 */
[----:B0-----:R-:W-:Y:S01]  /*0640*/  R2UR UR4, R10 ;  /* 0x000000000a0472ca */ /* 0x001fe200000e0000 */
[----:B------:R-:W0:Y:S01]  /*0650*/  F2I.U32.TRUNC.NTZ R6, R6 ;  /* 0x0000000600067305 */ /* 0x000e22000020f000 */
[----:B------:R-:W-:Y:S01]  /*0660*/  @!UP1 UMOV UR13, 0x400 ;  /* 0x00000400000d9882 */ /* 0x000fe20000000000 */
[C---:B------:R-:W-:Y:S01]  /*0670*/  IMAD.SHL.U32 R7, R2.reuse, 0x4, RZ ;  /* 0x0000000402077824 */ /* 0x040fe200078e00ff */
[----:B------:R-:W-:Y:S01]  /*0680*/  LEA.HI R0, R2, R2, RZ, 0x1 ;  /* 0x0000000202007211 */ /* 0x000fe200078f08ff */
[----:B------:R-:W2:Y:S01]  /*0690*/  @!UP1 S2UR UR16, SR_CgaCtaId ;  /* 0x00000000001099c3 */ /* 0x000ea20000008800 */
[----:B------:R-:W-:Y:S01]  /*06a0*/  VOTEU.ALL UP2, P1 ;  /* 0x00000000003f7886 */ /* 0x000fe20000840000 */
[----:B------:R-:W-:Y:S01]  /*06b0*/  VOTEU.ALL UP3, P1 ;  /* 0x00000000003f7886 */ /* 0x000fe20000860000 */
[----:B------:R-:W-:Y:S01]  /*06c0*/  LOP3.LUT R11, R0, 0xfffffffe, RZ, 0xc0, !PT ;  /* 0xfffffffe000b7812 */ /* 0x000fe200078ec0ff */
[----:B------:R-:W-:Y:S01]  /*06d0*/  VOTEU.ALL UP4, P1 ;  /* 0x00000000003f7886 */ /* 0x000fe20000880000 */
[----:B------:R-:W-:Y:S01]  /*06e0*/  LOP3.LUT R22, R2, 0xc, R7, 0x78, !PT ;  /* 0x0000000c02167812 */ /* 0x000fe200078e7807 */
[----:B------:R-:W-:-:S02]  /*06f0*/  VOTEU.ALL UP5, P1 ;  /* 0x00000000003f7886 */ /* 0x000fc400008a0000 */
[----:B------:R-:W-:Y:S01]  /*0700*/  IMAD.IADD R11, R2, 0x1, -R11 ;  /* 0x00000001020b7824 */ /* 0x000fe200078e0a0b */
[----:B------:R-:W-:Y:S01]  /*0710*/  UIADD3 UR4, -UR4, URZ, URZ ;  /* 0x0000003f04047290 */ /* 0x000fe2000fffe13f */
[----:B------:R-:W5:Y:S01]  /*0720*/  LDC R2, c[0x0][0x140] ;  /* 0x00005000ff027b82 */ /* 0x000f620000000800 */
[----:B0-----:R-:W-:Y:S02]  /*0730*/  R2UR UR9, R6 ;  /* 0x00000000060972ca */ /* 0x001fe400000e0000 */
[----:B------:R-:W-:Y:S02]  /*0740*/  UIMAD UR7, UR7, UR4, UR15 ;  /* 0x00000004070772a4 */ /* 0x000fe4000f8e020f */
[----:B-1----:R-:W-:Y:S01]  /*0750*/  @!UP0 ULEA UR12, UR11, UR10, 0x18 ;  /* 0x0000000a0b0c8291 */ /* 0x002fe2000f8ec03f */
[----:B------:R-:W-:Y:S01]  /*0760*/  UMOV UR4, 0x20 ;  /* 0x0000002000047882 */ /* 0x000fe20000000000 */
[----:B------:R-:W-:-:S04]  /*0770*/  @!UP1 UIADD3 UR10, -UR18, 0x100000, URZ ;  /* 0x00100000120a9890 */ /* 0x000fc8000fffe13f */
[----:B------:R-:W-:Y:S02]  /*0780*/  @!UP1 USHF.L.U32 UR11, UR10, 0xb, URZ ;  /* 0x0000000b0a0b9899 */ /* 0x000fe4000800063f */
[----:B------:R-:W-:Y:S01]  /*0790*/  @!UP1 USHF.L.U32 UR10, UR10, 0x1, URZ ;  /* 0x000000010a0a9899 */ /* 0x000fe2000800063f */
[----:B------:R-:W-:Y:S01]  /*07a0*/  ISETP.NE.AND P3, PT, R11, UR7, PT ;  /* 0x000000070b007c0c */ /* 0x000fe2000bf65270 */
[----:B------:R-:W-:-:S04]  /*07b0*/  @!UP0 UIADD3 UR4, -UR4, 0x100000, URZ ;  /* 0x0010000004048890 */ /* 0x000fc8000fffe13f */
[----:B------:R-:W-:Y:S02]  /*07c0*/  @!UP0 USHF.L.U32 UR5, UR4, 0xb, URZ ;  /* 0x0000000b04058899 */ /* 0x000fe4000800063f */
[----:B------:R-:W-:Y:S01]  /*07d0*/  @!UP0 USHF.L.U32 UR4, UR4, 0x1, URZ ;  /* 0x0000000104048899 */ /* 0x000fe2000800063f */
[----:B------:R-:W-:Y:S01]  /*07e0*/  VOTEU.ALL UP0, P0 ;  /* 0x00000000003f7886 */ /* 0x000fe20000000000 */
[----:B--2---:R-:W-:Y:S01]  /*07f0*/  @!UP1 ULEA UR13, UR16, UR13, 0x18 ;  /* 0x0000000d100d9291 */ /* 0x004fe2000f8ec03f */
[----:B------:R-:W-:Y:S01]  /*0800*/  VOTEU.ALL UP1, P0 ;  /* 0x00000000003f7886 */ /* 0x000fe20000020000 */
[----:B------:R-:W-:Y:S01]  /*0810*/  UIADD3 UR9, -UR9, URZ, URZ ;  /* 0x0000003f09097290 */ /* 0x000fe2000fffe13f */
[----:B------:R-:W-:Y:S01]  /*0820*/  LOP3.LUT P0, RZ, R4, 0x7, RZ, 0xc0, !PT ;  /* 0x0000000704ff7812 */ /* 0x000fe2000780c0ff */
[----:B------:R-:W0:Y:S06]  /*0830*/  FENCE.VIEW.ASYNC.S ;  /* 0x00000000000073c6 */ /* 0x000e2c0000000000 */
[----:B0-----:R-:W0:Y:S01]  /*0840*/  @!UP0 SYNCS.EXCH.64 URZ, [UR12+0x70], UR4 ;  /* 0x000070040c3f85b2 */ /* 0x001e220008000100 */
[----:B------:R-:W-:-:S02]  /*0850*/  @P3 LEA.HI R0, R22, R22, RZ, 0x1 ;  /* 0x0000001616003211 */ /* 0x000fc400078f08ff */
[----:B-----5:R-:W-:Y:S02]  /*0860*/  ISETP.EQ.U32.AND P1, PT, R2, 0x1, PT ;  /* 0x000000010200780c */ /* 0x020fe40003f22070 */
[----:B------:R-:W-:Y:S02]  /*0870*/  @P3 SHF.R.S32.HI R0, RZ, 0x1, R0 ;  /* 0x00000001ff003819 */ /* 0x000fe40000011400 */
[----:B------:R-:W-:Y:S01]  /*0880*/  ISETP.LT.U32.AND P0, PT, R22, 0x2, !P0 ;  /* 0x000000021600780c */ /* 0x000fe20004701070 */
[----:B------:R1:W2:Y:S01]  /*0890*/  @!UP1 SYNCS.EXCH.64 URZ, [UR12+0x78], UR4 ;  /* 0x000078040c3f95b2 */ /* 0x0002a20008000100 */
[----:B------:R-:W-:Y:S01]  /*08a0*/  NOP ;  /* 0x0000000000007918 */ /* 0x000fe20000000000 */
[----:B-1----:R-:W-:Y:S01]  /*08b0*/  UIMAD UR4, UR17, UR9, UR8 ;  /* 0x00000009110472a4 */ /* 0x002fe2000f8e0208 */
[----:B------:R1:W0:Y:S05]  /*08c0*/  @!UP2 SYNCS.EXCH.64 URZ, [UR13+0x50], UR10 ;  /* 0x0000500a0d3fa5b2 */ /* 0x00022a0008000100 */
[----:B------:R-:W-:-:S02]  /*08d0*/  @P3 ISETP.NE.AND P4, PT, R0, UR4, PT ;  /* 0x0000000400003c0c */ /* 0x000fc4000bf85270 */
[----:B------:R-:W-:Y:S02]  /*08e0*/  SEL R0, RZ, 0x1, !P0 ;  /* 0x00000001ff007807 */ /* 0x000fe40004000000 */
[----:B------:R-:W-:-:S04]  /*08f0*/  @P3 SEL R23, RZ, 0x1, P4 ;  /* 0x00000001ff173807 */ /* 0x000fc80002000000 */
[----:B------:R-:W-:Y:S01]  /*0900*/  LOP3.LUT R23, R23, R0, RZ, 0xc0, !PT ;  /* 0x0000000017177212 */ /* 0x000fe200078ec0ff */
[----:B------:R1:W0:Y:S01]  /*0910*/  @!UP3 SYNCS.EXCH.64 URZ, [UR13+0x58], UR10 ;  /* 0x0000580a0d3fb5b2 */ /* 0x0002220008000100 */
[----:B------:R1:W0:Y:S01]  /*0920*/  @!UP4 SYNCS.EXCH.64 URZ, [UR13+0x60], UR10 ;  /* 0x0000600a0d3fc5b2 */ /* 0x0002220008000100 */
[----:B------:R1:W0:Y:S01]  /*0930*/  @!UP5 SYNCS.EXCH.64 URZ, [UR13+0x68], UR10 ;  /* 0x0000680a0d3fd5b2 */ /* 0x0002220008000100 */
[----:B------:R-:W-:Y:S01]  /*0940*/  NOP ;  /* 0x0000000000007918 */ /* 0x000fe20000000000 */
[----:B-1-3--:R-:W-:Y:S05]  /*0950*/  @!P1 BRA `(.L_x_3) ;  /* 0x0000000000089947 */ /* 0x00afea0003800000 */
[----:B0-2-4-:R-:W-:Y:S01]  /*0960*/  UCGABAR_ARV ;  /* 0x00000000000079c7 */ /* 0x015fe20008000000 */
[----:B------:R-:W-:Y:S05]  /*0970*/  BRA `(.L_x_4) ;  /* 0x0000000000047947 */ /* 0x000fea0003800000 */
.L_x_3:
[----:B0-2-4-:R-:W-:Y:S01]  /*0980*/  NOP ;  /* 0x0000000000007918 */ /* 0x015fe20000000000 */
.L_x_4:
[----:B------:R-:W-:Y:S01]  /*0990*/  ULDC.64 UR4, c[0x0][0x598] ;  /* 0x0001660000047ab9 */ /* 0x000fe20000000a00 */
[----:B------:R-:W-:Y:S01]  /*09a0*/  ULDC.64 UR54, c[0x0][0x208] ;  /* 0x0000820000367ab9 */ /* 0x000fe20000000a00 */
[----:B------:R-:W-:-:S04]  /*09b0*/  ISETP.NE.U32.AND P0, PT, RZ, UR4, PT ;  /* 0x00000004ff007c0c */ /* 0x000fc8000bf05070 */
[----:B------:R-:W-:-:S13]  /*09c0*/  ISETP.NE.AND.EX P0, PT, RZ, UR5, PT, P0 ;  /* 0x00000005ff007c0c */ /* 0x000fda000bf05300 */
[----:B------:R-:W-:Y:S05]  /*09d0*/  @!P0 BRA `(.L_x_5) ;  /* 0x00000000001c8947 */ /* 0x000fea0003800000 */
[----:B------:R-:W0:Y:S02]  /*09e0*/  LDC.64 R6, c[0x0][0x598] ;  /* 0x00016600ff067b82 */ /* 0x000e240000000a00 */
[----:B0-----:R-:W2:Y:S02]  /*09f0*/  LDG.E.64 R6, desc[UR54][R6.64] ;  /* 0x0000003606067981 */ /* 0x001ea4000c1e1b00 */
[----:B--2---:R-:W-:-:S04]  /*0a00*/  ISETP.NE.U32.AND P0, PT, R6, RZ, PT ;  /* 0x000000ff0600720c */ /* 0x004fc80003f05070 */
[----:B------:R-:W-:-:S13]  /*0a10*/  ISETP.NE.AND.EX P0, PT, R7, RZ, PT, P0 ;  /* 0x000000ff0700720c */ /* 0x000fda0003f05300 */
[----:B------:R-:W-:Y:S05]  /*0a20*/  @!P0 BRA `(.L_x_5) ;  /* 0x0000000000088947 */ /* 0x000fea0003800000 */
[----:B------:R0:W5:Y:S01]  /*0a30*/  LD.E R88, desc[UR54][R6.64] ;  /* 0x0000003606587980 */ /* 0x000162000c101900 */
[----:B------:R-:W-:Y:S05]  /*0a40*/  BRA `(.L_x_6) ;  /* 0x0000000000247947 */ /* 0x000fea0003800000 */
.L_x_5:
[----:B------:R-:W-:Y:S02]  /*0a50*/  ULDC.64 UR4, c[0x0][0x588] ;  /* 0x0001620000047ab9 */ /* 0x000fe40000000a00 */
[----:B------:R-:W-:-:S04]  /*0a60*/  ISETP.NE.U32.AND P0, PT, RZ, UR4, PT ;  /* 0x00000004ff007c0c */ /* 0x000fc8000bf05070 */
[----:B------:R-:W-:-:S13]  /*0a70*/  ISETP.NE.AND.EX P0, PT, RZ, UR5, PT, P0 ;  /* 0x00000005ff007c0c */ /* 0x000fda000bf05300 */
[----:B------:R-:W-:Y:S05]  /*0a80*/  @!P0 BRA `(.L_x_7) ;  /* 0x00000000000c8947 */ /* 0x000fea0003800000 */
[----:B------:R-:W0:Y:S02]  /*0a90*/  LDC.64 R88, c[0x0][0x588] ;  /* 0x00016200ff587b82 */ /* 0x000e240000000a00 */
[----:B0-----:R1:W5:Y:S01]  /*0aa0*/  LDG.E R88, desc[UR54][R88.64] ;  /* 0x0000003658587981 */ /* 0x001362000c1e1900 */
[----:B------:R-:W-:Y:S05]  /*0ab0*/  BRA `(.L_x_6) ;  /* 0x0000000000087947 */ /* 0x000fea0003800000 */
.L_x_7:
[----:B------:R-:W-:Y:S02]  /*0ac0*/  ULDC UR4, c[0x0][0x580] ;  /* 0x0001600000047ab9 */ /* 0x000fe40000000800 */
[----:B------:R-:W-:-:S07]  /*0ad0*/  IMAD.U32 R88, RZ, RZ, UR4 ;  /* 0x00000004ff587e24 */ /* 0x000fce000f8e00ff */
.L_x_6:
[----:B------:R-:W-:Y:S02]  /*0ae0*/  ULDC.64 UR4, c[0x0][0x5a0] ;  /* 0x0001680000047ab9 */ /* 0x000fe40000000a00 */
[----:B------:R-:W-:-:S04]  /*0af0*/  ISETP.NE.U32.AND P0, PT, RZ, UR4, PT ;  /* 0x00000004ff007c0c */ /* 0x000fc8000bf05070 */
[----:B------:R-:W-:-:S13]  /*0b00*/  ISETP.NE.AND.EX P0, PT, RZ, UR5, PT, P0 ;  /* 0x00000005ff007c0c */ /* 0x000fda000bf05300 */
[----:B------:R-:W-:Y:S05]  /*0b10*/  @!P0 BRA `(.L_x_8) ;  /* 0x00000000001c8947 */ /* 0x000fea0003800000 */
[----:B0-----:R-:W0:Y:S02]  /*0b20*/  LDC.64 R6, c[0x0][0x5a0] ;  /* 0x00016800ff067b82 */ /* 0x001e240000000a00 */
[----:B0-----:R-:W2:Y:S02]  /*0b30*/  LDG.E.64 R6, desc[UR54][R6.64] ;  /* 0x0000003606067981 */ /* 0x001ea4000c1e1b00 */
[----:B--2---:R-:W-:-:S04]  /*0b40*/  ISETP.NE.U32.AND P0, PT, R6, RZ, PT ;  /* 0x000000ff0600720c */ /* 0x004fc80003f05070 */
[----:B------:R-:W-:-:S13]  /*0b50*/  ISETP.NE.AND.EX P0, PT, R7, RZ, PT, P0 ;  /* 0x000000ff0700720c */ /* 0x000fda0003f05300 */
[----:B------:R-:W-:Y:S05]  /*0b60*/  @!P0 BRA `(.L_x_8) ;  /* 0x0000000000088947 */ /* 0x000fea0003800000 */
[----:B-1----:R0:W5:Y:S01]  /*0b70*/  LD.E R89, desc[UR54][R6.64] ;  /* 0x0000003606597980 */ /* 0x002162000c101900 */
[----:B------:R-:W-:Y:S05]  /*0b80*/  BRA `(.L_x_9) ;  /* 0x0000000000247947 */ /* 0x000fea0003800000 */
.L_x_8:
[----:B------:R-:W-:Y:S02]  /*0b90*/  ULDC.64 UR4, c[0x0][0x590] ;  /* 0x0001640000047ab9 */ /* 0x000fe40000000a00 */
[----:B------:R-:W-:-:S04]  /*0ba0*/  ISETP.NE.U32.AND P0, PT, RZ, UR4, PT ;  /* 0x00000004ff007c0c */ /* 0x000fc8000bf05070 */
[----:B------:R-:W-:-:S13]  /*0bb0*/  ISETP.NE.AND.EX P0, PT, RZ, UR5, PT, P0 ;  /* 0x00000005ff007c0c */ /* 0x000fda000bf05300 */
[----:B------:R-:W-:Y:S05]  /*0bc0*/  @!P0 BRA `(.L_x_10) ;  /* 0x00000000000c8947 */ /* 0x000fea0003800000 */
[----:B0-----:R-:W1:Y:S02]  /*0bd0*/  LDC.64 R6, c[0x0][0x590] ;  /* 0x00016400ff067b82 */ /* 0x001e640000000a00 */
[----:B-1----:R1:W5:Y:S01]  /*0be0*/  LDG.E R89, desc[UR54][R6.64] ;  /* 0x0000003606597981 */ /* 0x002362000c1e1900 */
[----:B------:R-:W-:Y:S05]  /*0bf0*/  BRA `(.L_x_9) ;  /* 0x0000000000087947 */ /* 0x000fea0003800000 */
.L_x_10:
[----:B------:R-:W-:Y:S02]  /*0c00*/  ULDC UR4, c[0x0][0x584] ;  /* 0x0001610000047ab9 */ /* 0x000fe40000000800 */
[----:B-1----:R-:W-:-:S07]  /*0c10*/  IMAD.U32 R89, RZ, RZ, UR4 ;  /* 0x00000004ff597e24 */ /* 0x002fce000f8e00ff */
.L_x_9:
[----:B------:R-:W-:Y:S01]  /*0c20*/  ULDC UR4, c[0x0][0x65c] ;  /* 0x0001970000047ab9 */ /* 0x000fe20000000800 */
[----:B01----:R-:W0:Y:S01]  /*0c30*/  LDC.64 R6, c[0x0][0x650] ;  /* 0x00019400ff067b82 */ /* 0x003e220000000a00 */
[----:B------:R-:W-:Y:S01]  /*0c40*/  UISETP.NE.AND UP2, UPT, UR4, 0x1, UPT ;  /* 0x000000010400788c */ /* 0x000fe2000bf45270 */
[----:B------:R-:W-:Y:S01]  /*0c50*/  IMAD.MOV.U32 R18, RZ, RZ, -0x1 ;  /* 0xffffffffff127424 */ /* 0x000fe200078e00ff */
[----:B------:R-:W-:Y:S01]  /*0c60*/  UISETP.NE.AND UP0, UPT, UR19, 0x2, UPT ;  /* 0x000000021300788c */ /* 0x000fe2000bf05270 */
[----:B------:R-:W-:Y:S01]  /*0c70*/  IMAD.MOV.U32 R2, RZ, RZ, -0x1 ;  /* 0xffffffffff027424 */ /* 0x000fe200078e00ff */
[----:B------:R-:W-:Y:S01]  /*0c80*/  UP2UR UR38, UPR, URZ, 0x4 ;  /* 0x000000043f267883 */ /* 0x000fe20008000000 */
[----:B------:R-:W-:-:S06]  /*0c90*/  IMAD.MOV.U32 R19, RZ, RZ, -0x1 ;  /* 0xffffffffff137424 */ /* 0x000fcc00078e00ff */
[----:B------:R-:W-:Y:S01]  /*0ca0*/  @UP2 ULDC UR12, c[0x0][0x10] ;  /* 0x00000400000c2ab9 */ /* 0x000fe20000000800 */
[----:B------:R-:W-:Y:S01]  /*0cb0*/  @UP2 UMOV UR4, UR8 ;  /* 0x0000000800042c82 */ /* 0x000fe20008000000 */
[----:B------:R-:W-:Y:S01]  /*0cc0*/  @UP2 UMOV UR5, URZ ;  /* 0x0000003f00052c82 */ /* 0x000fe20008000000 */
[----:B------:R-:W-:Y:S01]  /*0cd0*/  @!UP2 ULDC UR16, c[0x0][0xc] ;  /* 0x000003000010aab9 */ /* 0x000fe20000000800 */
[----:B------:R-:W-:Y:S01]  /*0ce0*/  @UP2 UIMAD.WIDE.U32 UR12, UR15, UR12, UR4 ;  /* 0x0000000c0f0c22a5 */ /* 0x000fe2000f8e0004 */
[----:B------:R-:W-:Y:S02]  /*0cf0*/  ULDC UR10, c[0x0][0xc] ;  /* 0x00000300000a7ab9 */ /* 0x000fe40000000800 */
[----:B------:R-:W-:Y:S01]  /*0d00*/  @UP2 UMOV UR4, URZ ;  /* 0x0000003f00042c82 */ /* 0x000fe20008000000 */
[----:B------:R-:W-:Y:S01]  /*0d10*/  UMOV UR5, URZ ;  /* 0x0000003f00057c82 */ /* 0x000fe20008000000 */
[----:B------:R-:W-:Y:S01]  /*0d20*/  @UP2 UIADD3 UR18, UR13, UR4, URZ ;  /* 0x000000040d122290 */ /* 0x000fe2000fffe03f */
[----:B------:R-:W-:-:S02]  /*0d30*/  ULDC UR11, c[0x0][0x10] ;  /* 0x00000400000b7ab9 */ /* 0x000fc40000000800 */
[----:B------:R-:W-:Y:S01]  /*0d40*/  UMOV UR4, UR15 ;  /* 0x0000000f00047c82 */ /* 0x000fe20008000000 */
[----:B------:R-:W-:Y:S02]  /*0d50*/  UIMAD.WIDE.U32 UR10, UR10, UR11, URZ ;  /* 0x0000000b0a0a72a5 */ /* 0x000fe4000f8e003f */
[----:B------:R-:W-:Y:S01]  /*0d60*/  @!UP2 UIMAD.WIDE.U32 UR4, UR8, UR16, UR4 ;  /* 0x000000100804a2a5 */ /* 0x000fe2000f8e0004 */
[----:B------:R-:W-:Y:S02]  /*0d70*/  ULDC UR13, c[0x0][0x14] ;  /* 0x00000500000d7ab9 */ /* 0x000fe40000000800 */
[----:B------:R-:W-:Y:S02]  /*0d80*/  UIMAD.WIDE.U32 UR52, UR10, UR13, URZ ;  /* 0x0000000d0a3472a5 */ /* 0x000fe4000f8e003f */
[----:B------:R-:W-:Y:S02]  /*0d90*/  UIMAD UR39, UR11, UR13, URZ ;  /* 0x0000000d0b2772a4 */ /* 0x000fe4000f8e023f */
[----:B------:R-:W-:Y:S01]  /*0da0*/  @!UP2 UMOV UR12, UR4 ;  /* 0x00000004000cac82 */ /* 0x000fe20008000000 */
[----:B------:R-:W-:Y:S01]  /*0db0*/  @!UP2 UMOV UR18, UR5 ;  /* 0x000000050012ac82 */ /* 0x000fe20008000000 */
[----:B------:R-:W-:-:S02]  /*0dc0*/  UIADD3 UR39, UR53, UR39, URZ ;  /* 0x0000002735277290 */ /* 0x000fc4000fffe03f */
[----:B------:R-:W-:-:S04]  /*0dd0*/  UIADD3 UR4, UP1, UR12, UR52, URZ ;  /* 0x000000340c047290 */ /* 0x000fc8000ff3e03f */
[----:B------:R-:W-:Y:S02]  /*0de0*/  UIADD3.X UR5, UR18, UR39, URZ, UP1, !UPT ;  /* 0x0000002712057290 */ /* 0x000fe40008ffe43f */
[----:B------:R-:W-:Y:S02]  /*0df0*/  USEL UR4, UR4, UR12, !UP0 ;  /* 0x0000000c04047287 */ /* 0x000fe4000c000000 */
[----:B------:R-:W-:-:S04]  /*0e00*/  USEL UR5, UR5, UR18, !UP0 ;  /* 0x0000001205057287 */ /* 0x000fc8000c000000 */
[----:B0-----:R-:W-:Y:S01]  /*0e10*/  ISETP.LE.U32.AND P0, PT, R6, UR4, PT ;  /* 0x0000000406007c0c */ /* 0x001fe2000bf03070 */
[----:B------:R-:W-:Y:S02]  /*0e20*/  IMAD.U32 R16, RZ, RZ, UR4 ;  /* 0x00000004ff107e24 */ /* 0x000fe4000f8e00ff */
[----:B------:R-:W-:Y:S02]  /*0e30*/  IMAD.U32 R0, RZ, RZ, UR5 ;  /* 0x00000005ff007e24 */ /* 0x000fe4000f8e00ff */
[----:B------:R-:W-:-:S03]  /*0e40*/  IMAD.U32 R17, RZ, RZ, UR5 ;  /* 0x00000005ff117e24 */ /* 0x000fc6000f8e00ff */
[----:B------:R-:W-:Y:S02]  /*0e50*/  ISETP.GE.U32.AND.EX P0, PT, R0, R7, PT, P0 ;  /* 0x000000070000720c */ /* 0x000fe40003f06100 */
[----:B------:R-:W-:-:S11]  /*0e60*/  PRMT R0, RZ, 0x7610, R0 ;  /* 0x00007610ff007816 */ /* 0x000fd60000000000 */
[----:B------:R-:W-:Y:S05]  /*0e70*/  @P0 BRA `(.L_x_11) ;  /* 0x0000000400500947 */ /* 0x000fea0003800000 */
[----:B------:R-:W-:Y:S01]  /*0e80*/  ULDC.64 UR18, c[0x0][0x628] ;  /* 0x00018a0000127ab9 */ /* 0x000fe20000000a00 */
[C---:B------:R-:W-:Y:S01]  /*0e90*/  R2UR UR20, R16.reuse ;  /* 0x00000000101472ca */ /* 0x040fe200000e0000 */
[----:B------:R-:W-:Y:S01]  /*0ea0*/  ULDC UR16, c[0x0][0x630] ;  /* 0x00018c0000107ab9 */ /* 0x000fe20000000800 */
[----:B------:R-:W-:Y:S02]  /*0eb0*/  ISETP.NE.U32.AND P0, PT, RZ, UR18, PT ;  /* 0x00000012ff007c0c */ /* 0x000fe4000bf05070 */
[----:B------:R-:W-:Y:S02]  /*0ec0*/  R2UR UR4, R16 ;  /* 0x00000000100472ca */ /* 0x000fe400000e0000 */
[----:B------:R-:W-:Y:S02]  /*0ed0*/  ISETP.NE.AND.EX P0, PT, RZ, UR19, PT, P0 ;  /* 0x00000013ff007c0c */ /* 0x000fe4000bf05300 */
[----:B------:R-:W-:-:S11]  /*0ee0*/  R2UR UR5, R17 ;  /* 0x00000000110572ca */ /* 0x000fd600000e0000 */
[----:B------:R-:W-:Y:S05]  /*0ef0*/  @!P0 BRA `(.L_x_12) ;  /* 0x0000000000308947 */ /* 0x000fea0003800000 */
[----:B------:R-:W-:Y:S01]  /*0f00*/  R2UR UR4, R16 ;  /* 0x00000000100472ca */ /* 0x000fe200000e0000 */
[----:B------:R-:W-:Y:S01]  /*0f10*/  ULDC UR12, c[0x0][0x634] ;  /* 0x00018d00000c7ab9 */ /* 0x000fe20000000800 */
[----:B------:R-:W-:-:S11]  /*0f20*/  R2UR UR15, R17 ;  /* 0x00000000110f72ca */ /* 0x000fd600000e0000 */
[----:B------:R-:W-:-:S04]  /*0f30*/  UIADD3 UR12, UP1, UR4, UR12, URZ ;  /* 0x0000000c040c7290 */ /* 0x000fc8000ff3e03f */
[----:B------:R-:W-:-:S04]  /*0f40*/  UIADD3.X UR15, URZ, UR15, URZ, UP1, !UPT ;  /* 0x0000000f3f0f7290 */ /* 0x000fc80008ffe43f */
[----:B------:R-:W-:-:S04]  /*0f50*/  UIMAD.WIDE.U32 UR4, UR15, UR18, URZ ;  /* 0x000000120f0472a5 */ /* 0x000fc8000f8e003f */
[----:B------:R-:W-:Y:S02]  /*0f60*/  UIMAD.WIDE.U32 UR10, UP1, UR12, UR19, UR4 ;  /* 0x000000130c0a72a5 */ /* 0x000fe4000f820004 */
[----:B------:R-:W-:Y:S02]  /*0f70*/  UIMAD.WIDE.U32 UR4, UR12, UR18, URZ ;  /* 0x000000120c0472a5 */ /* 0x000fe4000f8e003f */
[----:B------:R-:W-:Y:S02]  /*0f80*/  UIADD3.X UR13, URZ, URZ, URZ, UP1, !UPT ;  /* 0x0000003f3f0d7290 */ /* 0x000fe40008ffe43f */
[----:B------:R-:W-:Y:S01]  /*0f90*/  UIADD3 URZ, UP1, UR5, UR10, URZ ;  /* 0x0000000a053f7290 */ /* 0x000fe2000ff3e03f */
[----:B------:R-:W-:-:S03]  /*0fa0*/  UMOV UR12, UR11 ;  /* 0x0000000b000c7c82 */ /* 0x000fc60008000000 */
[----:B------:R-:W-:-:S12]  /*0fb0*/  UIMAD.WIDE.U32.X UR4, UR15, UR19, UR12, UP1 ;  /* 0x000000130f0472a5 */ /* 0x000fd800088e040c */
.L_x_12:
[----:B------:R-:W-:Y:S01]  /*0fc0*/  USHF.R.U64 UR4, UR4, UR16, UR5 ;  /* 0x0000001004047299 */ /* 0x000fe20008001205 */
[----:B------:R-:W-:Y:S01]  /*0fd0*/  R2UR UR11, R17 ;  /* 0x00000000110b72ca */ /* 0x000fe200000e0000 */
[----:B------:R-:W-:Y:S02]  /*0fe0*/  USHF.R.U32.HI UR5, URZ, UR16, UR5 ;  /* 0x000000103f057299 */ /* 0x000fe40008011605 */
[----:B------:R-:W-:Y:S01]  /*0ff0*/  UIADD3 UR12, UP1, URZ, -UR4, URZ ;  /* 0x800000043f0c7290 */ /* 0x000fe2000ff3e03f */
[----:B------:R-:W-:Y:S01]  /*1000*/  ULDC.64 UR18, c[0x0][0x620] ;  /* 0x0001880000127ab9 */ /* 0x000fe20000000a00 */
[----:B------:R-:W-:Y:S02]  /*1010*/  UISETP.NE.AND UP2, UPT, UR38, URZ, UPT ;  /* 0x0000003f2600728c */ /* 0x000fe4000bf45270 */
[----:B------:R-:W-:Y:S01]  /*1020*/  UIADD3.X UR5, URZ, ~UR5, URZ, UP1, !UPT ;  /* 0x800000053f057290 */ /* 0x000fe20008ffe43f */
[----:B------:R-:W-:Y:S01]  /*1030*/  UMOV UR10, UR20 ;  /* 0x00000014000a7c82 */ /* 0x000fe20008000000 */
[----:B------:R-:W-:-:S02]  /*1040*/  ULDC UR13, c[0x0][0x618] ;  /* 0x00018600000d7ab9 */ /* 0x000fc40000000800 */
[----:B------:R-:W-:Y:S02]  /*1050*/  UIMAD UR5, UR5, UR18, URZ ;  /* 0x00000012050572a4 */ /* 0x000fe4000f8e023f */
[----:B------:R-:W-:Y:S02]  /*1060*/  UIMAD.WIDE.U32 UR10, UR12, UR18, UR10 ;  /* 0x000000120c0a72a5 */ /* 0x000fe4000f8e000a */
[----:B------:R-:W-:Y:S02]  /*1070*/  UIMAD UR12, UR12, UR19, UR5 ;  /* 0x000000130c0c72a4 */ /* 0x000fe4000f8e0205 */
[----:B------:R-:W-:Y:S02]  /*1080*/  @UP2 UIMAD UR7, UR17, UR9, UR8 ;  /* 0x00000009110722a4 */ /* 0x000fe4000f8e0208 */
[----:B------:R-:W-:Y:S01]  /*1090*/  UIADD3 UR11, UR11, UR12, URZ ;  /* 0x0000000c0b0b7290 */ /* 0x000fe2000fffe03f */
[----:B------:R-:W-:Y:S01]  /*10a0*/  ULDC.64 UR8, c[0x0][0x640] ;  /* 0x0001900000087ab9 */ /* 0x000fe20000000a00 */
[----:B------:R-:W-:-:S02]  /*10b0*/  ULDC UR15, c[0x0][0x608] ;  /* 0x00018200000f7ab9 */ /* 0x000fc40000000800 */
[----:B------:R-:W-:Y:S01]  /*10c0*/  USHF.R.U64 UR20, UR10, UR13, UR11 ;  /* 0x0000000d0a147299 */ /* 0x000fe2000800120b */
[----:B------:R-:W-:Y:S01]  /*10d0*/  ISETP.NE.U32.AND P0, PT, RZ, UR8, PT ;  /* 0x00000008ff007c0c */ /* 0x000fe2000bf05070 */
[----:B------:R-:W-:Y:S01]  /*10e0*/  USHF.R.U32.HI UR11, URZ, UR13, UR11 ;  /* 0x0000000d3f0b7299 */ /* 0x000fe2000801160b */
[----:B------:R-:W-:Y:S02]  /*10f0*/  ULDC UR21, c[0x0][0x658] ;  /* 0x0001960000157ab9 */ /* 0x000fe40000000800 */
[----:B------:R-:W-:Y:S01]  /*1100*/  ISETP.NE.AND.EX P0, PT, RZ, UR9, PT, P0 ;  /* 0x00000009ff007c0c */ /* 0x000fe2000bf05300 */
[----:B------:R-:W-:Y:S02]  /*1110*/  USHF.R.U64 UR25, UR20, UR15, UR11 ;  /* 0x0000000f14197299 */ /* 0x000fe4000800120b */
[----:B------:R-:W-:Y:S01]  /*1120*/  USHF.R.U32.HI UR11, URZ, UR15, UR11 ;  /* 0x0000000f3f0b7299 */ /* 0x000fe2000801160b */
[----:B------:R-:W-:Y:S01]  /*1130*/  UMOV UR10, 0xffffffff ;  /* 0xffffffff000a7882 */ /* 0x000fe20000000000 */
[----:B------:R-:W-:Y:S01]  /*1140*/  ULDC UR5, c[0x0][0x600] ;  /* 0x0001800000057ab9 */ /* 0x000fe20000000800 */
[----:B------:R-:W-:-:S02]  /*1150*/  USHF.L.U32 UR10, UR10, UR21, URZ ;  /* 0x000000150a0a7299 */ /* 0x000fc4000800063f */
[----:B------:R-:W-:Y:S02]  /*1160*/  USHF.R.U64 UR26, UR25, UR21, UR11 ;  /* 0x00000015191a7299 */ /* 0x000fe4000800120b */
[----:B------:R-:W-:Y:S02]  /*1170*/  ULOP3.LUT UR15, URZ, UR10, URZ, 0x33, !UPT ;  /* 0x0000000a3f0f7292 */ /* 0x000fe4000f8e333f */
[----:B------:R-:W-:Y:S02]  /*1180*/  UIADD3 UR19, UR5, -0x1, URZ ;  /* 0xffffffff05137890 */ /* 0x000fe4000fffe03f */
[----:B------:R-:W-:Y:S01]  /*1190*/  USHF.R.U32.HI UR11, URZ, UR21, UR11 ;  /* 0x000000153f0b7299 */ /* 0x000fe2000801160b */
[----:B------:R-:W-:Y:S01]  /*11a0*/  ULDC UR22, c[0x0][0x648] ;  /* 0x0001920000167ab9 */ /* 0x000fe20000000800 */
[----:B------:R-:W-:Y:S01]  /*11b0*/  ULDC UR23, c[0x0][0x638] ;  /* 0x00018e0000177ab9 */ /* 0x000fe20000000800 */
[----:B------:R-:W-:Y:S01]  /*11c0*/  UMOV UR24, 0x1 ;  /* 0x0000000100187882 */ /* 0x000fe20000000000 */
[----:B------:R-:W-:Y:S01]  /*11d0*/  UMOV UR10, UR26 ;  /* 0x0000001a000a7c82 */ /* 0x000fe20008000000 */
[----:B------:R-:W-:Y:S07]  /*11e0*/  @!P0 BRA `(.L_x_13) ;  /* 0x0000000000308947 */ /* 0x000fee0003800000 */
[----:B------:R-:W-:Y:S02]  /*11f0*/  ULDC UR16, c[0x0][0x64c] ;  /* 0x0001930000107ab9 */ /* 0x000fe40000000800 */
        /* <DEDUP_REMOVED lines=8> */
[----:B------:R-:W-:-:S07]  /*1280*/  UIMAD.WIDE.U32.X UR8, UR18, UR9, UR16, UP1 ;  /* 0x00000009120872a5 */ /* 0x000fce00088e0410 */
[----:B------:R-:W-:Y:S01]  /*1290*/  UMOV UR10, UR8 ;  /* 0x00000008000a7c82 */ /* 0x000fe20008000000 */
[----:B------:R-:W-:-:S05]  /*12a0*/  UMOV UR11, UR9 ;  /* 0x00000009000b7c82 */ /* 0x000fca0008000000 */
.L_x_13:
[----:B------:R-:W-:Y:S01]  /*12b0*/  USHF.R.U64 UR9, UR10, UR22, UR11 ;  /* 0x000000160a097299 */ /* 0x000fe2000800120b */
[----:B------:R-:W-:Y:S01]  /*12c0*/  IMAD.MOV.U32 R0, RZ, RZ, 0x1 ;  /* 0x00000001ff007424 */ /* 0x000fe200078e00ff */
[----:B------:R-:W-:Y:S01]  /*12d0*/  USHF.L.U32 UR8, UR24, UR21, URZ ;  /* 0x0000001518087299 */ /* 0x000fe2000800063f */
[----:B------:R-:W-:Y:S01]  /*12e0*/  IMAD.U32 R19, RZ, RZ, UR4 ;  /* 0x00000004ff137e24 */ /* 0x000fe2000f8e00ff */
[----:B------:R-:W-:Y:S02]  /*12f0*/  ULOP3.LUT UR15, UR25, UR15, URZ, 0xc0, !UPT ;  /* 0x0000000f190f7292 */ /* 0x000fe4000f8ec03f */
[----:B------:R-:W-:Y:S02]  /*1300*/  UIADD3 UR10, -UR9, URZ, URZ ;  /* 0x0000003f090a7290 */ /* 0x000fe4000fffe13f */
[----:B------:R-:W-:Y:S02]  /*1310*/  UIMAD UR15, UR8, UR9, UR15 ;  /* 0x00000009080f72a4 */ /* 0x000fe4000f8e020f */
[----:B------:R-:W-:-:S02]  /*1320*/  ULOP3.LUT UR19, UR20, UR19, URZ, 0xc0, !UPT ;  /* 0x0000001314137292 */ /* 0x000fc4000f8ec03f */
[----:B------:R-:W-:Y:S01]  /*1330*/  UIMAD UR8, UR10, UR23, UR26 ;  /* 0x000000170a0872a4 */ /* 0x000fe2000f8e021a */
[----:B------:R-:W-:Y:S01]  /*1340*/  ULDC UR9, c[0x0][0x610] ;  /* 0x0001840000097ab9 */ /* 0x000fe20000000800 */
[----:B------:R-:W-:Y:S02]  /*1350*/  UISETP.NE.AND UP1, UPT, UR38, URZ, UPT ;  /* 0x0000003f2600728c */ /* 0x000fe4000bf25270 */
[----:B------:R-:W-:Y:S02]  /*1360*/  UIMAD UR7, UR15, UR9, UR7 ;  /* 0x000000090f0772a4 */ /* 0x000fe4000f8e0207 */
[----:B------:R-:W-:-:S04]  /*1370*/  UIMAD UR8, UR8, UR5, UR19 ;  /* 0x00000005080872a4 */ /* 0x000fc8000f8e0213 */
[----:B------:R-:W-:Y:S02]  /*1380*/  USEL UR5, UR8, UR7, !UP1 ;  /* 0x0000000708057287 */ /* 0x000fe4000c800000 */
[----:B------:R-:W-:-:S04]  /*1390*/  USEL UR7, UR7, UR8, !UP1 ;  /* 0x0000000807077287 */ /* 0x000fc8000c800000 */
[----:B------:R-:W-:Y:S02]  /*13a0*/  IMAD.U32 R2, RZ, RZ, UR5 ;  /* 0x00000005ff027e24 */ /* 0x000fe4000f8e00ff */
[----:B------:R-:W-:-:S07]  /*13b0*/  IMAD.U32 R18, RZ, RZ, UR7 ;  /* 0x00000007ff127e24 */ /* 0x000fce000f8e00ff */
.L_x_11:
[----:B------:R-:W-:Y:S05]  /*13c0*/  @!P1 BRA `(.L_x_14) ;  /* 0x00000000000c9947 */ /* 0x000fea0003800000 */
[----:B------:R-:W-:Y:S01]  /*13d0*/  UCGABAR_WAIT ;  /* 0x0000000000007dc7 */ /* 0x000fe20008000000 */
[----:B------:R-:W-:Y:S01]  /*13e0*/  CCTL.IVALL ;  /* 0x00000000ff00798f */ /* 0x000fe20002000000 */
[----:B------:R-:W-:Y:S05]  /*13f0*/  BRA `(.L_x_15) ;  /* 0x0000000000047947 */ /* 0x000fea0003800000 */
.L_x_14:
[----:B------:R-:W-:Y:S06]  /*1400*/  BAR.SYNC.DEFER_BLOCKING 0x0 ;  /* 0x0000000000007b1d */ /* 0x000fec0000010000 */
.L_x_15:
[----:B------:R-:W-:Y:S02]  /*1410*/  ULDC UR4, c[0x0][0x28c] ;  /* 0x0000a30000047ab9 */ /* 0x000fe40000000800 */
[----:B------:R-:W-:-:S04]  /*1420*/  UIADD3 UR4, UR4, 0x3f, URZ ;  /* 0x0000003f04047890 */ /* 0x000fc8000fffe03f */
[----:B------:R-:W-:-:S04]  /*1430*/  USHF.R.S32.HI UR5, URZ, 0x1f, UR4 ;  /* 0x0000001f3f057899 */ /* 0x000fc80008011404 */
[----:B------:R-:W-:-:S04]  /*1440*/  ULEA.HI UR5, UR5, UR4, URZ, 0x6 ;  /* 0x0000000405057291 */ /* 0x000fc8000f8f303f */
[----:B------:R-:W-:Y:S01]  /*1450*/  USHF.R.S32.HI UR37, URZ, 0x6, UR5 ;  /* 0x000000063f257899 */ /* 0x000fe20008011405 */
[----:B------:R-:W-:Y:S11]  /*1460*/  @!P2 BRA `(.L_x_16) ;  /* 0x000000580090a947 */ /* 0x000ff60003800000 */
[----:B------:R-:W-:-:S06]  /*1470*/  UISETP.GT.U32.AND UP1, UPT, UR14, 0x1, UPT ;  /* 0x000000010e00788c */ /* 0x000fcc000bf24070 */
[----:B------:R-:W-:-:S13]  /*1480*/  PLOP3.LUT P0, PT, PT, PT, UP1, 0x80, 0x0 ;  /* 0x000000000000781c */ /* 0x000fda0003f0f018 */
[----:B------:R-:W-:Y:S05]  /*1490*/  @P0 EXIT ;  /* 0x000000000000094d */ /* 0x000fea0003800000 */
.L_x_17:
[----:B------:R-:W-:-:S08]  /*14a0*/  NOP ;  /* 0x0000000000007918 */ /* 0x000fd00000000000 */
[----:B------:R-:W0:Y:S02]  /*14b0*/  USETMAXREG.TRY_ALLOC.CTAPOOL UP1, 0xe8 ;  /* 0x000000e8000079c8 */ /* 0x000e240008020600 */
[----:B0-----:R-:W-:-:S13]  /*14c0*/  PLOP3.LUT P0, PT, PT, PT, UP1, 0x80, 0x0 ;  /* 0x000000000000781c */ /* 0x001fda0003f0f018 */
[----:B------:R-:W-:Y:S05]  /*14d0*/  @!P0 BRA `(.L_x_17) ;  /* 0xfffffffc00f08947 */ /* 0x000fea000383ffff */
[----:B------:R-:W-:-:S13]  /*14e0*/  LOP3.LUT P0, RZ, R0, 0xff, RZ, 0xc0, !PT ;  /* 0x000000ff00ff7812 */ /* 0x000fda000780c0ff */
[----:B------:R-:W-:Y:S05]  /*14f0*/  @!P0 EXIT ;  /* 0x000000000000894d */ /* 0x000fea0003800000 */
[----:B------:R-:W0:Y:S01]  /*1500*/  S2UR UR5, SR_CgaCtaId ;  /* 0x00000000000579c3 */ /* 0x000e220000008800 */
[CC--:B------:R-:W-:Y:S01]  /*1510*/  LEA.HI R0, R9.reuse, R4.reuse, RZ, 0x2 ;  /* 0x0000000409007211 */ /* 0x0c0fe200078f10ff */
[----:B------:R-:W-:Y:S01]  /*1520*/  UMOV UR42, 0x400 ;  /* 0x00000400002a7882 */ /* 0x000fe20000000000 */
[----:B------:R-:W-:Y:S01]  /*1530*/  LEA.HI R9, R9, R4, RZ, 0x5 ;  /* 0x0000000409097211 */ /* 0x000fe200078f28ff */
[----:B------:R-:W-:Y:S01]  /*1540*/  USHF.R.U32.HI UR4, URZ, 0x2, UR37 ;  /* 0x000000023f047899 */ /* 0x000fe20008011625 */
[--C-:B------:R-:W-:Y:S01]  /*1550*/  SHF.R.S32.HI R90, RZ, 0x2, R0.reuse ;  /* 0x00000002ff5a7819 */ /* 0x100fe20000011400 */
[----:B------:R-:W-:Y:S01]  /*1560*/  ULOP3.LUT UR45, UR37, 0x3, URZ, 0xc0, !UPT ;  /* 0x00000003252d7892 */ /* 0x000fe2000f8ec03f */
[----:B------:R-:W-:Y:S01]  /*1570*/  SHF.R.S32.HI R3, RZ, 0x1f, R0 ;  /* 0x0000001fff037819 */ /* 0x000fe20000011400 */
[----:B------:R-:W1:Y:S01]  /*1580*/  LDC.64 R6, c[0x0][0x5c8] ;  /* 0x00017200ff067b82 */ /* 0x000e620000000a00 */
[----:B------:R-:W-:Y:S01]  /*1590*/  SHF.R.S32.HI R9, RZ, 0x5, R9 ;  /* 0x00000005ff097819 */ /* 0x000fe20000011409 */
[----:B------:R-:W-:Y:S01]  /*15a0*/  UISETP.LT.AND UP1, UPT, UR37, 0x1, UPT ;  /* 0x000000012500788c */ /* 0x000fe2000bf21270 */
[----:B------:R-:W-:Y:S01]  /*15b0*/  LEA.HI R3, R3, R90, RZ, 0x3 ;  /* 0x0000005a03037211 */ /* 0x000fe200078f18ff */
[----:B------:R-:W-:Y:S01]  /*15c0*/  ULOP3.LUT UR4, UR4, 0x1, URZ, 0xc0, !UPT ;  /* 0x0000000104047892 */ /* 0x000fe2000f8ec03f */
[----:B------:R-:W-:-:S02]  /*15d0*/  ULDC UR44, c[0x0][0x658] ;  /* 0x00019600002c7ab9 */ /* 0x000fc40000000800 */
[----:B------:R-:W-:Y:S01]  /*15e0*/  LOP3.LUT R3, R3, 0xfffffff8, RZ, 0xc0, !PT ;  /* 0xfffffff803037812 */ /* 0x000fe200078ec0ff */
[----:B------:R-:W2:Y:S01]  /*15f0*/  LDC R96, c[0x0][0x288] ;  /* 0x0000a200ff607b82 */ /* 0x000ea20000000800 */
[----:B------:R-:W-:Y:S01]  /*1600*/  UMOV UR6, 0xffffffff ;  /* 0xffffffff00067882 */ /* 0x000fe20000000000 */
[----:B------:R-:W-:Y:S01]  /*1610*/  ULDC UR8, c[0x0][0x284] ;  /* 0x0000a10000087ab9 */ /* 0x000fe20000000800 */
[----:B------:R-:W-:Y:S01]  /*1620*/  USEL UR45, UR45, URZ, !UP0 ;  /* 0x0000003f2d2d7287 */ /* 0x000fe2000c000000 */
[----:B------:R-:W-:Y:S01]  /*1630*/  IMAD.IADD R90, R90, 0x1, -R3 ;  /* 0x000000015a5a7824 */ /* 0x000fe200078e0a03 */
[----:B------:R-:W-:Y:S01]  /*1640*/  LOP3.LUT R3, R0, 0xfffffffc, RZ, 0xc0, !PT ;  /* 0xfffffffc00037812 */ /* 0x000fe200078ec0ff */
[----:B------:R-:W-:Y:S01]  /*1650*/  VIADD R0, R5, 0xffffffff ;  /* 0xffffffff05007836 */ /* 0x000fe20000000000 */
[----:B------:R-:W-:Y:S01]  /*1660*/  USEL UR46, UR37, 0x1, UP1 ;  /* 0x00000001252e7887 */ /* 0x000fe20008800000 */
[--C-:B------:R-:W-:Y:S01]  /*1670*/  IMAD R99, R9, -0x10, -R90.reuse ;  /* 0xfffffff009637824 */ /* 0x100fe200078e0a5a */
[----:B0-----:R-:W-:Y:S01]  /*1680*/  ULEA UR42, UR5, UR42, 0x18 ;  /* 0x0000002a052a7291 */ /* 0x001fe2000f8ec03f */
[----:B------:R-:W-:Y:S01]  /*1690*/  IMAD.IADD R3, R4, 0x1, -R3 ;  /* 0x0000000104037824 */ /* 0x000fe200078e0a03 */
[C---:B------:R-:W-:Y:S01]  /*16a0*/  ISETP.NE.AND P0, PT, R0.reuse, RZ, PT ;  /* 0x000000ff0000720c */ /* 0x040fe20003f05270 */
[----:B------:R-:W-:Y:S01]  /*16b0*/  IMAD.SHL.U32 R0, R0, 0x8, RZ ;  /* 0x0000000800007824 */ /* 0x000fe200078e00ff */
[----:B------:R-:W-:Y:S01]  /*16c0*/  UIADD3 UR50, UR42, 0x50, URZ ;  /* 0x000000502a327890 */ /* 0x000fe2000fffe03f */
[--C-:B------:R-:W-:Y:S01]  /*16d0*/  SHF.R.S32.HI R91, RZ, 0x1f, R90.reuse ;  /* 0x0000001fff5b7819 */ /* 0x100fe2000001145a */
[----:B------:R-:W-:Y:S01]  /*16e0*/  IMAD.SHL.U32 R92, R3, 0x2, RZ ;  /* 0x00000002035c7824 */ /* 0x000fe200078e00ff */
[----:B------:R-:W-:Y:S01]  /*16f0*/  USHF.L.U32 UR6, UR6, UR44, URZ ;  /* 0x0000002c06067299 */ /* 0x000fe2000800063f */
[----:B------:R-:W-:Y:S01]  /*1700*/  LOP3.LUT R0, R0, 0x8, RZ, 0xc0, !PT ;  /* 0x0000000800007812 */ /* 0x000fe200078ec0ff */
[----:B------:R-:W-:Y:S01]  /*1710*/  UISETP.EQ.U32.AND UP0, UPT, UR4, 0x1, !UP0 ;  /* 0x000000010400788c */ /* 0x000fe2000c702070 */
[----:B------:R-:W-:Y:S01]  /*1720*/  IMAD.WIDE R90, R9, 0x10, R90 ;  /* 0x00000010095a7825 */ /* 0x000fe200078e025a */
[C---:B-1----:R-:W-:Y:S01]  /*1730*/  SHF.L.U64.HI R94, R6.reuse, 0x3, R7 ;  /* 0x00000003065e7819 */ /* 0x042fe20000010207 */
[----:B------:R-:W-:Y:S01]  /*1740*/  ULDC UR43, c[0x0][0x600] ;  /* 0x00018000002b7ab9 */ /* 0x000fe20000000800 */
[----:B------:R-:W-:Y:S01]  /*1750*/  SEL R100, RZ, 0x1, P0 ;  /* 0x00000001ff647807 */ /* 0x000fe20000000000 */
[----:B------:R-:W-:Y:S01]  /*1760*/  IMAD.SHL.U32 R95, R6, 0x8, RZ ;  /* 0x00000008065f7824 */ /* 0x000fe200078e00ff */
[----:B------:R-:W-:Y:S01]  /*1770*/  LEA R97, R5, UR50, 0x3 ;  /* 0x0000003205617c11 */ /* 0x000fe2000f8e18ff */
[----:B--2---:R-:W-:Y:S01]  /*1780*/  IMAD R96, R3, -0x2, R96 ;  /* 0xfffffffe03607824 */ /* 0x004fe200078e0260 */
[C---:B------:R-:W-:Y:S01]  /*1790*/  LOP3.LUT R101, R0.reuse, 0x8, RZ, 0x3c, !PT ;  /* 0x0000000800657812 */ /* 0x040fe200078e3cff */
[----:B------:R-:W-:Y:S01]  /*17a0*/  VIADD R99, R99, UR8 ;  /* 0x0000000863637c36 */ /* 0x000fe20008000000 */
[----:B------:R-:W-:Y:S01]  /*17b0*/  LOP3.LUT R98, R0, 0x18, RZ, 0x3c, !PT ;  /* 0x0000001800627812 */ /* 0x000fe200078e3cff */
[----:B------:R-:W-:Y:S01]  /*17c0*/  UMOV UR7, 0x1 ;  /* 0x0000000100077882 */ /* 0x000fe20000000000 */
[----:B------:R-:W-:Y:S01]  /*17d0*/  SHF.R.S32.HI R93, RZ, 0x1f, R92 ;  /* 0x0000001fff5d7819 */ /* 0x000fe2000001145c */
[----:B------:R-:W-:-:S02]  /*17e0*/  ULOP3.LUT UR49, UR40, 0x1, URZ, 0xfc, !UPT ;  /* 0x0000000128317892 */ /* 0x000fc4000f8efc3f */
[----:B------:R-:W-:Y:S02]  /*17f0*/  USHF.L.U32 UR36, UR37, 0x1, URZ ;  /* 0x0000000125247899 */ /* 0x000fe4000800063f */
[----:B------:R-:W-:Y:S02]  /*1800*/  USHF.L.U64.HI UR41, UR52, 0x1, UR39 ;  /* 0x0000000134297899 */ /* 0x000fe40008010227 */
[----:B------:R-:W-:Y:S02]  /*1810*/  UIADD3 UR43, UR43, -0x1, URZ ;  /* 0xffffffff2b2b7890 */ /* 0x000fe4000fffe03f */
[----:B------:R-:W-:Y:S02]  /*1820*/  USHF.L.U32 UR44, UR7, UR44, URZ ;  /* 0x0000002c072c7299 */ /* 0x000fe4000800063f */
[----:B------:R-:W-:Y:S02]  /*1830*/  UIADD3 UR46, -UR46, UR37, URZ ;  /* 0x000000252e2e7290 */ /* 0x000fe4000fffe13f */
[----:B------:R-:W-:-:S02]  /*1840*/  ULOP3.LUT UR47, URZ, UR6, URZ, 0x33, !UPT ;  /* 0x000000063f2f7292 */ /* 0x000fc4000f8e333f */
[----:B------:R-:W-:-:S12]  /*1850*/  USEL UR48, URZ, 0x1, !UP0 ;  /* 0x000000013f307887 */ /* 0x000fd8000c000000 */
.L_x_165:
[----:B------:R-:W-:-:S04]  /*1860*/  SHF.L.U32 R0, R100, 0x1f, RZ ;  /* 0x0000001f64007819 */ /* 0x000fc800000006ff */
[----:B------:R-:W0:Y:S02]  /*1870*/  SYNCS.PHASECHK.TRANS64.TRYWAIT P0, [R97+URZ+-0x8], R0 ;  /* 0xfffff800610075a7 */ /* 0x000e24000800017f */
[----:B012345:R-:W-:Y:S05]  /*1880*/  @!P0 BRA `(.L_x_18) ;  /* 0x0000006400c88947 */ /* 0x03ffea0003800000 */
.L_x_187:
[----:B------:R-:W-:Y:S02]  /*1890*/  ULDC UR4, c[0x0][0x28c] ;  /* 0x0000a30000047ab9 */ /* 0x000fe40000000800 */
[----:B------:R-:W-:-:S13]  /*18a0*/  ISETP.LT.AND P0, PT, RZ, UR4, PT ;  /* 0x00000004ff007c0c */ /* 0x000fda000bf01270 */
[----:B------:R-:W-:Y:S05]  /*18b0*/  @P0 BRA `(.L_x_19) ;  /* 0x0000000000400947 */ /* 0x000fea0003800000 */
[----:B0-----:R-:W-:Y:S01]  /*18c0*/  MOV R0, 0x0 ;  /* 0x0000000000007802 */ /* 0x001fe20000000f00 */
[----:B------:R-:W-:Y:S01]  /*18d0*/  ULDC.64 UR4, c[0x4][0x68] ;  /* 0x01001a0000047ab9 */ /* 0x000fe20000000a00 */
[----:B------:R-:W-:Y:S01]  /*18e0*/  ULDC.64 UR6, c[0x4][0x8] ;  /* 0x0100020000067ab9 */ /* 0x000fe20000000a00 */
[----:B------:R-:W-:Y:S01]  /*18f0*/  IMAD.U32 R4, RZ, RZ, UR4 ;  /* 0x00000004ff047e24 */ /* 0x000fe2000f8e00ff */
[----:B------:R0:W1:Y:S01]  /*1900*/  LDC.64 R14, c[0x4][R0] ;  /* 0x01000000000e7b82 */ /* 0x0000620000000a00 */
[----:B------:R-:W-:Y:S01]  /*1910*/  IMAD.U32 R5, RZ, RZ, UR5 ;  /* 0x00000005ff057e24 */ /* 0x000fe2000f8e00ff */
[----:B------:R-:W-:Y:S01]  /*1920*/  ULDC.64 UR4, c[0x4][0x70] ;  /* 0x01001c0000047ab9 */ /* 0x000fe20000000a00 */
[----:B------:R-:W-:Y:S02]  /*1930*/  IMAD.U32 R10, RZ, RZ, UR6 ;  /* 0x00000006ff0a7e24 */ /* 0x000fe4000f8e00ff */
[----:B------:R-:W-:Y:S02]  /*1940*/  IMAD.U32 R6, RZ, RZ, UR4 ;  /* 0x00000004ff067e24 */ /* 0x000fe4000f8e00ff */
[----:B------:R-:W-:-:S02]  /*1950*/  IMAD.U32 R7, RZ, RZ, UR5 ;  /* 0x00000005ff077e24 */ /* 0x000fc4000f8e00ff */
[----:B------:R-:W-:Y:S02]  /*1960*/  IMAD.U32 R11, RZ, RZ, UR7 ;  /* 0x00000007ff0b7e24 */ /* 0x000fe4000f8e00ff */
[----:B------:R-:W-:Y:S02]  /*1970*/  IMAD.MOV.U32 R8, RZ, RZ, 0x1e1 ;  /* 0x000001e1ff087424 */ /* 0x000fe400078e00ff */
[----:B------:R-:W-:Y:S02]  /*1980*/  IMAD.MOV.U32 R12, RZ, RZ, 0x1 ;  /* 0x00000001ff0c7424 */ /* 0x000fe400078e00ff */
[----:B0-----:R-:W-:-:S07]  /*1990*/  IMAD.MOV.U32 R13, RZ, RZ, RZ ;  /* 0x000000ffff0d7224 */ /* 0x001fce00078e00ff */
[----:B------:R-:W-:-:S07]  /*19a0*/  LEPC R20, `(.L_x_19) ;  /* 0x000000001014794e */ /* 0x000fce0000000000 */
[----:B-1---5:R-:W-:Y:S05]  /*19b0*/  CALL.ABS.NOINC R14 ;  /* 0x000000000e007343 */ /* 0x022fea0003c00000 */
.L_x_19:
[----:B0-----:R-:W-:-:S05]  /*19c0*/  IMAD.U32 R0, RZ, RZ, UR49 ;  /* 0x00000031ff007e24 */ /* 0x001fca000f8e00ff */
[----:B------:R-:W-:-:S13]  /*19d0*/  ISETP.NE.AND P0, PT, R0, 0x3, PT ;  /* 0x000000030000780c */ /* 0x000fda0003f05270 */
[----:B------:R-:W-:Y:S05]  /*19e0*/  @!P0 BRA `(.L_x_20) ;  /* 0x0000000000048947 */ /* 0x000fea0003800000 */
[----:B------:R-:W-:Y:S01]  /*19f0*/  BPT.TRAP 0x1 ;  /* 0x000000040000795c */ /* 0x000fe20000300000 */
.L_x_20:
[----:B------:R-:W-:Y:S02]  /*1a00*/  IMAD.U32 R3, RZ, RZ, UR45 ;  /* 0x0000002dff037e24 */ /* 0x000fe4000f8e00ff */
[----:B------:R-:W-:-:S03]  /*1a10*/  IMAD.U32 R0, RZ, RZ, UR48 ;  /* 0x00000030ff007e24 */ /* 0x000fc6000f8e00ff */
[----:B------:R-:W-:Y:S02]  /*1a20*/  LEA R3, R3, UR42, 0x3 ;  /* 0x0000002a03037c11 */ /* 0x000fe4000f8e18ff */
[----:B------:R-:W-:-:S04]  /*1a30*/  SHF.L.U32 R0, R0, 0x1f, RZ ;  /* 0x0000001f00007819 */ /* 0x000fc800000006ff */
[----:B------:R0:W1:Y:S01]  /*1a40*/  SYNCS.PHASECHK.TRANS64.TRYWAIT P1, [R3+URZ], R0 ;  /* 0x00000000030075a7 */ /* 0x000062000802017f */
[----:B------:R-:W-:Y:S05]  /*1a50*/  @!P0 BRA `(.L_x_21) ;  /* 0x0000000000048947 */ /* 0x000fea0003800000 */
[----:B------:R-:W-:Y:S01]  /*1a60*/  BPT.TRAP 0x1 ;  /* 0x000000040000795c */ /* 0x000fe20000300000 */
.L_x_21:
[----:B------:R-:W-:-:S05]  /*1a70*/  IMAD.U32 R4, RZ, RZ, UR46 ;  /* 0x0000002eff047e24 */ /* 0x000fca000f8e00ff */
[----:B------:R-:W-:Y:S01]  /*1a80*/  ISETP.GE.AND P2, PT, R4, 0x1, PT ;  /* 0x000000010400780c */ /* 0x000fe20003f46270 */
[----:B-1----:R-:W-:-:S12]  /*1a90*/  @P1 BRA `(.L_x_22) ;  /* 0x0000000000081947 */ /* 0x002fd80003800000 */
[----:B------:R-:W1:Y:S02]  /*1aa0*/  SYNCS.PHASECHK.TRANS64.TRYWAIT P1, [R3+URZ], R0 ;  /* 0x00000000030075a7 */ /* 0x000e64000802017f */
[----:B-1----:R-:W-:Y:S05]  /*1ab0*/  @!P1 BRA `(.L_x_23) ;  /* 0x0000006400509947 */ /* 0x002fea0003800000 */
.L_x_22:
[----:B------:R-:W-:Y:S05]  /*1ac0*/  WARPSYNC.ALL ;  /* 0x0000000000007948 */ /* 0x000fea0003800000 */
[----:B------:R-:W-:Y:S01]  /*1ad0*/  UIADD3 UR4, UR42, 0x180, URZ ;  /* 0x000001802a047890 */ /* 0x000fe2000fffe03f */
[----:B------:R-:W-:Y:S01]  /*1ae0*/  WARPGROUP.ARRIVE ;  /* 0x00000000000079c5 */ /* 0x000fe20000000000 */
[----:B------:R-:W-:Y:S02]  /*1af0*/  UIADD3 UR5, UR42, 0x10180, URZ ;  /* 0x000101802a057890 */ /* 0x000fe4000fffe03f */
[----:B------:R-:W-:Y:S02]  /*1b00*/  USHF.R.U32.HI UR4, URZ, 0x4, UR4 ;  /* 0x000000043f047899 */ /* 0x000fe40008011604 */
[----:B------:R-:W-:-:S02]  /*1b10*/  USHF.R.U32.HI UR5, URZ, 0x4, UR5 ;  /* 0x000000043f057899 */ /* 0x000fc40008011605 */
[----:B------:R-:W-:Y:S02]  /*1b20*/  ULOP3.LUT UR4, UR4, 0x3fff, URZ, 0xc0, !UPT ;  /* 0x00003fff04047892 */ /* 0x000fe4000f8ec03f */
[----:B------:R-:W-:Y:S02]  /*1b30*/  ULOP3.LUT UR5, UR5, 0x3fff, URZ, 0xc0, !UPT ;  /* 0x00003fff05057892 */ /* 0x000fe4000f8ec03f */
[----:B------:R-:W-:Y:S02]  /*1b40*/  ULOP3.LUT UR8, UR4, 0x10000, URZ, 0xfc, !UPT ;  /* 0x0001000004087892 */ /* 0x000fe4000f8efc3f */
[----:B------:R-:W-:Y:S02]  /*1b50*/  ULOP3.LUT UR9, UR5, 0x10000, URZ, 0xfc, !UPT ;  /* 0x0001000005097892 */ /* 0x000fe4000f8efc3f */
[----:B------:R-:W-:Y:S02]  /*1b60*/  ULEA UR11, UR45, UR8, 0xa ;  /* 0x000000082d0b7291 */ /* 0x000fe4000f8e503f */
[----:B------:R-:W-:Y:S01]  /*1b70*/  ULEA UR10, UR45, UR9, 0xb ;  /* 0x000000092d0a7291 */ /* 0x000fe2000f8e583f */
[----:B------:R-:W-:Y:S01]  /*1b80*/  UMOV UR5, 0x40000040 ;  /* 0x4000004000057882 */ /* 0x000fe20000000000 */
[----:B------:R-:W-:-:S03]  /*1b90*/  UMOV UR7, 0x40000040 ;  /* 0x4000004000077882 */ /* 0x000fc60000000000 */
[----:B------:R-:W-:Y:S02]  /*1ba0*/  UMOV UR4, UR11 ;  /* 0x0000000b00047c82 */ /* 0x000fe40008000000 */
[----:B------:R-:W-:Y:S02]  /*1bb0*/  UMOV UR6, UR10 ;  /* 0x0000000a00067c82 */ /* 0x000fe40008000000 */
[----:B------:R-:W-:Y:S01]  /*1bc0*/  HGMMA.64x128x8.F32.TF32 R24, gdesc[UR4], RZ, !UPT, gsb0 ;  /* 0x05e00000041879f0 */ /* 0x000fe2000c0028ff */
[----:B------:R-:W-:Y:S02]  /*1bd0*/  UIADD3 UR4, UR11, 0x2, URZ ;  /* 0x000000020b047890 */ /* 0x000fe4000fffe03f */
[----:B------:R-:W-:Y:S01]  /*1be0*/  UIADD3 UR6, UR10, 0x2, URZ ;  /* 0x000000020a067890 */ /* 0x000fe2000fffe03f */
[----:B------:R-:W-:Y:S01]  /*1bf0*/  UMOV UR5, 0x40000040 ;  /* 0x4000004000057882 */ /* 0x000fe20000000000 */
[----:B------:R-:W-:Y:S01]  /*1c00*/  UMOV UR7, 0x40000040 ;  /* 0x4000004000077882 */ /* 0x000fe20000000000 */
[----:B------:R-:W-:-:S02]  /*1c10*/  WARPGROUP.DEPBAR.LE gsb0, 0x0 ;  /* 0x00008000000079c5 */ /* 0x000fc40000010000 */
[----:B------:R-:W-:-:S06]  /*1c20*/  WARPGROUP.ARRIVE ;  /* 0x00000000000079c5 */ /* 0x000fcc0000000000 */
[----:B------:R-:W-:Y:S01]  /*1c30*/  HGMMA.64x128x8.F32.TF32 R24, gdesc[UR4], R24, gsb0 ;  /* 0x05e00000041879f0 */ /* 0x000fe20008002818 */
[----:B------:R-:W-:Y:S02]  /*1c40*/  UIADD3 UR4, UR11, 0x4, URZ ;  /* 0x000000040b047890 */ /* 0x000fe4000fffe03f */
[----:B------:R-:W-:Y:S01]  /*1c50*/  UIADD3 UR6, UR10, 0x4, URZ ;  /* 0x000000040a067890 */ /* 0x000fe2000fffe03f */
[----:B------:R-:W-:Y:S01]  /*1c60*/  UMOV UR5, 0x40000040 ;  /* 0x4000004000057882 */ /* 0x000fe20000000000 */
[----:B------:R-:W-:Y:S01]  /*1c70*/  UMOV UR7, 0x40000040 ;  /* 0x4000004000077882 */ /* 0x000fe20000000000 */
[----:B------:R-:W-:Y:S02]  /*1c80*/  WARPGROUP.DEPBAR.LE gsb0, 0x0 ;  /* 0x00008000000079c5 */ /* 0x000fe40000010000 */
        /* <DEDUP_REMOVED lines=36> */
[----:B------:R-:W-:Y:S03]  /*1ed0*/  HGMMA.64x128x8.F32.TF32 R24, gdesc[UR4], R24, gsb0 ;  /* 0x05e00000041879f0 */ /* 0x000fe60008002818 */
[----:B------:R-:W-:Y:S02]  /*1ee0*/  WARPGROUP.DEPBAR.LE gsb0, 0x0 ;  /* 0x00008000000079c5 */ /* 0x000fe40000010000 */
[----:B------:R-:W-:Y:S05]  /*1ef0*/  @!P2 BRA `(.L_x_24) ;  /* 0x000000040088a947 */ /* 0x000fea0003800000 */
[----:B------:R-:W-:Y:S01]  /*1f00*/  UIADD3 UR10, UR45, 0x1, URZ ;  /* 0x000000012d0a7890 */ /* 0x000fe2000fffe03f */
[----:B01----:R-:W-:Y:S02]  /*1f10*/  IMAD.U32 R0, RZ, RZ, UR46 ;  /* 0x0000002eff007e24 */ /* 0x003fe4000f8e00ff */
[----:B------:R-:W-:Y:S01]  /*1f20*/  IMAD.U32 R3, RZ, RZ, UR45 ;  /* 0x0000002dff037e24 */ /* 0x000fe2000f8e00ff */
[----:B------:R-:W-:-:S04]  /*1f30*/  UISETP.NE.AND UP0, UPT, UR10, 0x4, UPT ;  /* 0x000000040a00788c */ /* 0x000fc8000bf05270 */
[----:B------:R-:W-:Y:S02]  /*1f40*/  USEL UR4, URZ, 0x1, UP0 ;  /* 0x000000013f047887 */ /* 0x000fe40008000000 */
[----:B------:R-:W-:Y:S02]  /*1f50*/  USEL UR10, UR10, URZ, UP0 ;  /* 0x0000003f0a0a7287 */ /* 0x000fe40008000000 */
[----:B------:R-:W-:-:S06]  /*1f60*/  ULOP3.LUT UR4, UR48, UR4, URZ, 0x3c, !UPT ;  /* 0x0000000430047292 */ /* 0x000fcc000f8e3c3f */
[----:B------:R-:W-:-:S07]  /*1f70*/  IMAD.U32 R6, RZ, RZ, UR4 ;  /* 0x00000004ff067e24 */ /* 0x000fce000f8e00ff */
.L_x_31:
[----:B------:R-:W-:Y:S05]  /*1f80*/  @!P0 BRA `(.L_x_25) ;  /* 0x0000000000048947 */ /* 0x000fea0003800000 */
[----:B------:R-:W-:Y:S01]  /*1f90*/  BPT.TRAP 0x1 ;  /* 0x000000040000795c */ /* 0x000fe20000300000 */
.L_x_25:
[----:B------:R-:W-:Y:S01]  /*1fa0*/  ULEA UR4, UR10, UR42, 0x3 ;  /* 0x0000002a0a047291 */ /* 0x000fe2000f8e183f */
[----:B------:R-:W-:-:S08]  /*1fb0*/  SHF.L.U32 R4, R6, 0x1f, RZ ;  /* 0x0000001f06047819 */ /* 0x000fd000000006ff */
[----:B------:R0:W1:Y:S01]  /*1fc0*/  SYNCS.PHASECHK.TRANS64.TRYWAIT P1, [UR4], R4 ;  /* 0x00000004ff0075a7 */ /* 0x0000620008020144 */
[----:B------:R-:W-:Y:S05]  /*1fd0*/  @!P0 BRA `(.L_x_26) ;  /* 0x0000000000048947 */ /* 0x000fea0003800000 */
[----:B------:R-:W-:Y:S01]  /*1fe0*/  BPT.TRAP 0x1 ;  /* 0x000000040000795c */ /* 0x000fe20000300000 */
.L_x_26:
[----:B-1----:R-:W-:Y:S05]  /*1ff0*/  @P1 BRA `(.L_x_27) ;  /* 0x0000000000081947 */ /* 0x002fea0003800000 */
[----:B------:R-:W1:Y:S02]  /*2000*/  SYNCS.PHASECHK.TRANS64.TRYWAIT P1, [UR4], R4 ;  /* 0x00000004ff0075a7 */ /* 0x000e640008020144 */
[----:B-1----:R-:W-:Y:S05]  /*2010*/  @!P1 BRA `(.L_x_28) ;  /* 0x00000060000c9947 */ /* 0x002fea0003800000 */
.L_x_27:
[----:B------:R-:W-:Y:S01]  /*2020*/  ULEA UR12, UR10, UR8, 0xa ;  /* 0x000000080a0c7291 */ /* 0x000fe2000f8e503f */
[----:B------:R-:W-:Y:S01]  /*2030*/  WARPGROUP.ARRIVE ;  /* 0x00000000000079c5 */ /* 0x000fe20000000000 */
[----:B------:R-:W-:Y:S01]  /*2040*/  ULEA UR11, UR10, UR9, 0xb ;  /* 0x000000090a0b7291 */ /* 0x000fe2000f8e583f */
[----:B------:R-:W-:Y:S01]  /*2050*/  UMOV UR5, 0x40000040 ;  /* 0x4000004000057882 */ /* 0x000fe20000000000 */
[----:B------:R-:W-:-:S03]  /*2060*/  UMOV UR7, 0x40000040 ;  /* 0x4000004000077882 */ /* 0x000fc60000000000 */
[----:B------:R-:W-:Y:S02]  /*2070*/  UMOV UR4, UR12 ;  /* 0x0000000c00047c82 */ /* 0x000fe40008000000 */
[----:B------:R-:W-:Y:S02]  /*2080*/  UMOV UR6, UR11 ;  /* 0x0000000b00067c82 */ /* 0x000fe40008000000 */
[----:B------:R-:W-:Y:S01]  /*2090*/  HGMMA.64x128x8.F32.TF32 R24, gdesc[UR4], R24, gsb0 ;  /* 0x05e00000041879f0 */ /* 0x000fe20008002818 */
        /* <DEDUP_REMOVED lines=51> */
[----:B------:R-:W-:Y:S01]  /*23d0*/  BPT.TRAP 0x1 ;  /* 0x000000040000795c */ /* 0x000fe20000300000 */
.L_x_29:
[----:B------:R-:W-:Y:S01]  /*23e0*/  ISETP.NE.AND P1, PT, R23, RZ, PT ;  /* 0x000000ff1700720c */ /* 0x000fe20003f25270 */
[----:B------:R-:W-:-:S12]  /*23f0*/  UISETP.GT.U32.AND UP0, UPT, UR40, 0x1, UPT ;  /* 0x000000012800788c */ /* 0x000fd8000bf04070 */
[----:B01----:R-:W-:-:S05]  /*2400*/  @P1 LEA R4, R3, UR42, 0x3 ;  /* 0x0000002a03041c11 */ /* 0x003fca000f8e18ff */
[----:B------:R-:W-:-:S05]  /*2410*/  @P1 VIADD R5, R4, 0x20 ;  /* 0x0000002004051836 */ /* 0x000fca0000000000 */
[----:B------:R-:W-:-:S04]  /*2420*/  @P1 PRMT R5, R22, 0x654, R5 ;  /* 0x0000065416051816 */ /* 0x000fc80000000005 */
[----:B------:R0:W-:Y:S01]  /*2430*/  @P1 SYNCS.ARRIVE.TRANS64.RED.A1T0 RZ, [R5+URZ], RZ ;  /* 0x000000ff05ff19a7 */ /* 0x0001e2000810043f */
[----:B------:R-:W-:-:S13]  /*2440*/  PLOP3.LUT P1, PT, PT, PT, UP0, 0x80, 0x0 ;  /* 0x000000000000781c */ /* 0x000fda0003f2f008 */
[----:B0-----:R-:W-:Y:S05]  /*2450*/  @P1 BRA `(.L_x_30) ;  /* 0x0000000000041947 */ /* 0x001fea0003800000 */
[----:B------:R-:W-:Y:S01]  /*2460*/  BPT.TRAP 0x1 ;  /* 0x000000040000795c */ /* 0x000fe20000300000 */
.L_x_30:
[----:B------:R-:W-:Y:S01]  /*2470*/  UIADD3 UR10, UR10, 0x1, URZ ;  /* 0x000000010a0a7890 */ /* 0x000fe2000fffe03f */
[C---:B------:R-:W-:Y:S01]  /*2480*/  ISETP.GT.AND P2, PT, R0.reuse, 0x1, PT ;  /* 0x000000010000780c */ /* 0x040fe20003f44270 */
[----:B------:R-:W-:Y:S02]  /*2490*/  VIADD R3, R3, 0x1 ;  /* 0x0000000103037836 */ /* 0x000fe40000000000 */
[----:B------:R-:W-:Y:S01]  /*24a0*/  UISETP.NE.AND UP0, UPT, UR10, 0x4, UPT ;  /* 0x000000040a00788c */ /* 0x000fe2000bf05270 */
[----:B------:R-:W-:Y:S02]  /*24b0*/  VIADD R0, R0, 0xffffffff ;  /* 0xffffffff00007836 */ /* 0x000fe40000000000 */
[C---:B------:R-:W-:Y:S01]  /*24c0*/  ISETP.NE.AND P1, PT, R3.reuse, 0x4, PT ;  /* 0x000000040300780c */ /* 0x040fe20003f25270 */
[----:B------:R-:W-:Y:S02]  /*24d0*/  USEL UR4, URZ, 0x1, UP0 ;  /* 0x000000013f047887 */ /* 0x000fe40008000000 */
[----:B------:R-:W-:Y:S01]  /*24e0*/  USEL UR10, UR10, URZ, UP0 ;  /* 0x0000003f0a0a7287 */ /* 0x000fe20008000000 */
[----:B------:R-:W-:-:S03]  /*24f0*/  SEL R3, R3, RZ, P1 ;  /* 0x000000ff03037207 */ /* 0x000fc60000800000 */
[----:B------:R-:W-:Y:S01]  /*2500*/  LOP3.LUT R6, R6, UR4, RZ, 0x3c, !PT ;  /* 0x0000000406067c12 */ /* 0x000fe2000f8e3cff */
[----:B------:R-:W-:Y:S07]  /*2510*/  @P2 BRA `(.L_x_31) ;  /* 0xfffffff800982947 */ /* 0x000fee000383ffff */
.L_x_24:
[----:B01----:R-:W0:Y:S01]  /*2520*/  LDC R0, c[0x0][0x28c] ;  /* 0x0000a300ff007b82 */ /* 0x003e220000000800 */
[----:B------:R1:W-:Y:S01]  /*2530*/  SYNCS.ARRIVE.TRANS64.A1T0 RZ, [R101+UR50], RZ ;  /* 0x000000ff65ff79a7 */ /* 0x0003e20008100032 */
[----:B0-----:R-:W-:-:S13]  /*2540*/  ISETP.GE.AND P1, PT, R0, 0x1, PT ;  /* 0x000000010000780c */ /* 0x001fda0003f26270 */
[----:B-1----:R-:W-:Y:S05]  /*2550*/  @!P1 BRA `(.L_x_32) ;  /* 0x0000000000409947 */ /* 0x002fea0003800000 */
[----:B------:R-:W-:Y:S05]  /*2560*/  @!P0 BRA `(.L_x_33) ;  /* 0x0000000000048947 */ /* 0x000fea0003800000 */
[----:B------:R-:W-:Y:S01]  /*2570*/  BPT.TRAP 0x1 ;  /* 0x000000040000795c */ /* 0x000fe20000300000 */
.L_x_33:
[----:B------:R-:W-:Y:S01]  /*2580*/  ISETP.NE.AND P0, PT, R23, RZ, PT ;  /* 0x000000ff1700720c */ /* 0x000fe20003f05270 */
[----:B------:R-:W-:-:S12]  /*2590*/  IMAD.U32 R3, RZ, RZ, UR42 ;  /* 0x0000002aff037e24 */ /* 0x000fd8000f8e00ff */
[----:B------:R-:W-:-:S05]  /*25a0*/  VOTEU.ANY UP0, P0 ;  /* 0x00000000003f7886 */ /* 0x000fca0000000100 */
[----:B------:R-:W-:Y:S02]  /*25b0*/  @UP0 UIADD3 UR4, UR46, UR45, URZ ;  /* 0x0000002d2e040290 */ /* 0x000fe4000fffe03f */
[----:B------:R-:W-:-:S04]  /*25c0*/  UISETP.GT.U32.AND UP0, UPT, UR40, 0x1, UPT ;  /* 0x000000012800788c */ /* 0x000fc8000bf04070 */
[----:B------:R-:W-:-:S04]  /*25d0*/  IMAD.U32 R0, RZ, RZ, UR4 ;  /* 0x00000004ff007e24 */ /* 0x000fc8000f8e00ff */
[----:B------:R-:W-:-:S05]  /*25e0*/  @P0 IMAD.SHL.U32 R0, R0, 0x8, RZ ;  /* 0x0000000800000824 */ /* 0x000fca00078e00ff */
[----:B------:R-:W-:-:S04]  /*25f0*/  @P0 LOP3.LUT R0, R0, 0x18, RZ, 0xc0, !PT ;  /* 0x0000001800000812 */ /* 0x000fc800078ec0ff */
[----:B------:R-:W-:-:S04]  /*2600*/  @P0 IADD3 R3, R3, 0x20, R0 ;  /* 0x0000002003030810 */ /* 0x000fc80007ffe000 */
[----:B------:R-:W-:-:S04]  /*2610*/  @P0 PRMT R3, R22, 0x654, R3 ;  /* 0x0000065416030816 */ /* 0x000fc80000000003 */
[----:B------:R0:W-:Y:S01]  /*2620*/  @P0 SYNCS.ARRIVE.TRANS64.RED.A1T0 RZ, [R3+URZ], RZ ;  /* 0x000000ff03ff09a7 */ /* 0x0001e2000810043f */
[----:B------:R-:W-:-:S13]  /*2630*/  PLOP3.LUT P0, PT, PT, PT, UP0, 0x80, 0x0 ;  /* 0x000000000000781c */ /* 0x000fda0003f0f008 */
[----:B0-----:R-:W-:Y:S05]  /*2640*/  @P0 BRA `(.L_x_32) ;  /* 0x0000000000040947 */ /* 0x001fea0003800000 */
[----:B------:R-:W-:Y:S01]  /*2650*/  BPT.TRAP 0x1 ;  /* 0x000000040000795c */ /* 0x000fe20000300000 */
.L_x_32:
[----:B------:R-:W-:Y:S02]  /*2660*/  SHF.L.U32 R0, R100, 0x1f, RZ ;  /* 0x0000001f64007819 */ /* 0x000fe400000006ff */
[----:B------:R-:W-:Y:S02]  /*2670*/  SHF.R.S32.HI R9, RZ, 0x1f, R19 ;  /* 0x0000001fff097819 */ /* 0x000fe40000011413 */
[----:B------:R-:W0:Y:S02]  /*2680*/  SYNCS.PHASECHK.TRANS64.TRYWAIT P0, [R97+URZ+0x8], R0 ;  /* 0x00000800610075a7 */ /* 0x000e24000800017f */
[----:B0-----:R-:W-:Y:S05]  /*2690*/  @!P0 BRA `(.L_x_34) ;  /* 0x0000005800848947 */ /* 0x001fea0003800000 */
.L_x_188:
[----:B------:R-:W-:Y:S01]  /*26a0*/  ULDC.64 UR4, c[0x0][0x5d0] ;  /* 0x0001740000047ab9 */ /* 0x000fe20000000a00 */
[----:B------:R-:W-:Y:S01]  /*26b0*/  ULDC UR6, c[0x0][0x284] ;  /* 0x0000a10000067ab9 */ /* 0x000fe20000000800 */
[----:B0-----:R-:W-:Y:S02]  /*26c0*/  IMAD R0, R9, UR4, RZ ;  /* 0x0000000409007c24 */ /* 0x001fe4000f8e02ff */
[----:B------:R-:W-:Y:S02]  /*26d0*/  IMAD.SHL.U32 R10, R2, 0x80, RZ ;  /* 0x00000080020a7824 */ /* 0x000fe400078e00ff */
[C---:B------:R-:W-:Y:S02]  /*26e0*/  IMAD R5, R19.reuse, UR5, R0 ;  /* 0x0000000513057c24 */ /* 0x040fe4000f8e0200 */
[----:B------:R-:W-:Y:S01]  /*26f0*/  IMAD.SHL.U32 R0, R18, 0x40, RZ ;  /* 0x0000004012007824 */ /* 0x000fe200078e00ff */
[----:B------:R-:W-:Y:S01]  /*2700*/  SHF.R.S32.HI R11, RZ, 0x1f, R10 ;  /* 0x0000001fff0b7819 */ /* 0x000fe2000001140a */
[----:B------:R-:W-:Y:S01]  /*2710*/  IMAD.WIDE.U32 R2, R19, UR4, R92 ;  /* 0x0000000413027c25 */ /* 0x000fe2000f8e005c */
[----:B------:R-:W-:-:S02]  /*2720*/  ULDC.64 UR4, c[0x0][0x5c8] ;  /* 0x0001720000047ab9 */ /* 0x000fc40000000a00 */
[----:B------:R-:W-:Y:S01]  /*2730*/  ISETP.GE.AND P0, PT, R0, UR6, PT ;  /* 0x0000000600007c0c */ /* 0x000fe2000bf06270 */
[----:B------:R-:W-:Y:S01]  /*2740*/  ULDC UR6, c[0x0][0x288] ;  /* 0x0000a20000067ab9 */ /* 0x000fe20000000800 */
[----:B------:R-:W-:Y:S01]  /*2750*/  IADD3 R2, P1, R10, R2, RZ ;  /* 0x000000020a027210 */ /* 0x000fe20007f3e0ff */
[----:B------:R-:W-:Y:S01]  /*2760*/  IMAD.WIDE R20, R18, 0x40, R90 ;  /* 0x0000004012147825 */ /* 0x000fe200078e025a */
[----:B------:R-:W-:Y:S02]  /*2770*/  ISETP.GE.OR P0, PT, R10, UR6, P0 ;  /* 0x000000060a007c0c */ /* 0x000fe40008706670 */
[----:B------:R-:W-:Y:S01]  /*2780*/  IADD3.X R3, R11, R3, R5, P1, !PT ;  /* 0x000000030b037210 */ /* 0x000fe20000ffe405 */
[----:B------:R-:W-:-:S04]  /*2790*/  IMAD R7, R21, UR4, RZ ;  /* 0x0000000415077c24 */ /* 0x000fc8000f8e02ff */
[C---:B------:R-:W-:Y:S02]  /*27a0*/  IMAD R7, R20.reuse, UR5, R7 ;  /* 0x0000000514077c24 */ /* 0x040fe4000f8e0207 */
[----:B------:R-:W-:-:S04]  /*27b0*/  IMAD.WIDE.U32 R102, R20, UR4, R2 ;  /* 0x0000000414667c25 */ /* 0x000fc8000f8e0002 */
[----:B------:R-:W-:Y:S05]  /*27c0*/  @P0 BRA `(.L_x_35) ;  /* 0x0000003c00d80947 */ /* 0x000fea0003800000 */
[----:B-----5:R-:W-:Y:S01]  /*27d0*/  FSETP.NEU.AND P1, PT, R89, RZ, PT ;  /* 0x000000ff5900720b */ /* 0x020fe20003f2d000 */
[----:B------:R-:W-:Y:S01]  /*27e0*/  IMAD.IADD R14, R96, 0x1, -R10 ;  /* 0x00000001600e7824 */ /* 0x000fe200078e0a0a */
[----:B------:R-:W-:Y:S01]  /*27f0*/  BSSY B0, `(.L_x_35) ;  /* 0x00003f3000007945 */ /* 0x000fe20003800000 */
[----:B------:R-:W-:Y:S02]  /*2800*/  IMAD.IADD R0, R99, 0x1, -R0 ;  /* 0x0000000163007824 */ /* 0x000fe400078e0a00 */
[----:B------:R-:W-:Y:S01]  /*2810*/  IMAD.IADD R7, R103, 0x1, R7 ;  /* 0x0000000167077824 */ /* 0x000fe200078e0207 */
[----:B------:R-:W-:-:S04]  /*2820*/  ISETP.GT.AND P0, PT, R14, RZ, PT ;  /* 0x000000ff0e00720c */ /* 0x000fc80003f04270 */
[----:B------:R-:W-:-:S03]  /*2830*/  ISETP.GT.AND P2, PT, R0, RZ, P0 ;  /* 0x000000ff0000720c */ /* 0x000fc60000744270 */
[----:B------:R-:W-:Y:S10]  /*2840*/  @!P1 BRA `(.L_x_36) ;  /* 0x0000002c001c9947 */ /* 0x000ff40003800000 */
[----:B------:R-:W0:Y:S01]  /*2850*/  LDC.64 R104, c[0x0][0x5b8] ;  /* 0x00016e00ff687b82 */ /* 0x000e220000000a00 */
[----:B------:R-:W-:-:S07]  /*2860*/  ULDC.64 UR4, c[0x0][0x5c0] ;  /* 0x0001700000047ab9 */ /* 0x000fce0000000a00 */
[----:B------:R-:W1:Y:S08]  /*2870*/  LDC.64 R106, c[0x0][0x5b0] ;  /* 0x00016c00ff6a7b82 */ /* 0x000e700000000a00 */
[----:B------:R-:W2:Y:S01]  /*2880*/  LDC.64 R108, c[0x0][0x5a8] ;  /* 0x00016a00ff6c7b82 */ /* 0x000ea20000000a00 */
[-C--:B0-----:R-:W-:Y:S02]  /*2890*/  IMAD R4, R9, R104.reuse, RZ ;  /* 0x0000006809047224 */ /* 0x081fe400078e02ff */
[----:B------:R-:W-:-:S04]  /*28a0*/  IMAD.WIDE.U32 R2, R19, R104, R92 ;  /* 0x0000006813027225 */ /* 0x000fc800078e005c */
[----:B------:R-:W-:Y:S01]  /*28b0*/  IMAD R103, R19, R105, R4 ;  /* 0x0000006913677224 */ /* 0x000fe200078e0204 */
[----:B------:R-:W-:Y:S01]  /*28c0*/  IADD3 R4, P1, R10, R2, RZ ;  /* 0x000000020a047210 */ /* 0x000fe20007f3e0ff */
[----:B-1----:R-:W-:-:S03]  /*28d0*/  IMAD R2, R21, R106, RZ ;  /* 0x0000006a15027224 */ /* 0x002fc600078e02ff */
[----:B------:R-:W-:Y:S01]  /*28e0*/  IADD3.X R5, R11, R3, R103, P1, !PT ;  /* 0x000000030b057210 */ /* 0x000fe20000ffe467 */
[C---:B------:R-:W-:Y:S02]  /*28f0*/  IMAD R21, R20.reuse, R107, R2 ;  /* 0x0000006b14157224 */ /* 0x040fe400078e0202 */
[----:B------:R-:W-:-:S04]  /*2900*/  IMAD.WIDE.U32 R2, R20, R106, R4 ;  /* 0x0000006a14027225 */ /* 0x000fc800078e0004 */
[----:B------:R-:W-:Y:S01]  /*2910*/  IMAD.IADD R3, R3, 0x1, R21 ;  /* 0x0000000103037824 */ /* 0x000fe200078e0215 */
[----:B--2---:R-:W-:-:S04]  /*2920*/  LEA R8, P1, R2, R108, 0x2 ;  /* 0x0000006c02087211 */ /* 0x004fc800078210ff */
[----:B------:R-:W-:-:S05]  /*2930*/  LEA.HI.X R9, R2, R109, R3, 0x2, P1 ;  /* 0x0000006d02097211 */ /* 0x000fca00008f1403 */
[----:B------:R0:W2:Y:S01]  /*2940*/  @P2 LDG.E.LTC128B R15, desc[UR54][R8.64] ;  /* 0x00000036080f2981 */ /* 0x0000a2000c1e1920 */
[----:B------:R-:W-:Y:S01]  /*2950*/  IMAD.WIDE.U32 R2, R20, R106, R10 ;  /* 0x0000006a14027225 */ /* 0x000fe200078e000a */
[----:B------:R-:W-:Y:S01]  /*2960*/  LEA R6, P3, R102, UR4, 0x2 ;  /* 0x0000000466067c11 */ /* 0x000fe2000f8610ff */
[----:B------:R-:W-:Y:S01]  /*2970*/  BSSY B1, `(.L_x_37) ;  /* 0x0000014000017945 */ /* 0x000fe20003800000 */
[----:B------:R-:W-:Y:S02]  /*2980*/  IADD3 R12, P1, R92, R2, RZ ;  /* 0x000000025c0c7210 */ /* 0x000fe40007f3e0ff */
[----:B------:R-:W-:Y:S02]  /*2990*/  LEA.HI.X R7, R102, UR5, R7, 0x2, P3 ;  /* 0x0000000566077c11 */ /* 0x000fe400098f1407 */
[----:B------:R-:W-:Y:S01]  /*29a0*/  IADD3.X R13, R93, R21, R3, P1, !PT ;  /* 0x000000155d0d7210 */ /* 0x000fe20000ffe403 */
[----:B0-----:R-:W-:Y:S01]  /*29b0*/  IMAD.SHL.U32 R8, R106, 0x8, RZ ;  /* 0x000000086a087824 */ /* 0x001fe200078e00ff */
[----:B------:R-:W-:-:S02]  /*29c0*/  ISETP.GT.AND P1, PT, R14, 0x1, PT ;  /* 0x000000010e00780c */ /* 0x000fc40003f24270 */
[----:B------:R-:W-:Y:S01]  /*29d0*/  SHF.L.U64.HI R9, R106, 0x3, R107 ;  /* 0x000000036a097819 */ /* 0x000fe2000001026b */
[----:B------:R-:W-:Y:S01]  /*29e0*/  IMAD.WIDE.U32 R12, R19, R104, R12 ;  /* 0x00000068130c7225 */ /* 0x000fe200078e000c */
[----:B------:R-:W-:-:S03]  /*29f0*/  ISETP.GT.AND P3, PT, R0, RZ, P1 ;  /* 0x000000ff0000720c */ /* 0x000fc60000f64270 */
[----:B------:R-:W-:Y:S01]  /*2a00*/  IMAD.WIDE.U32 R8, R20, R106, R8 ;  /* 0x0000006a14087225 */ /* 0x000fe200078e0008 */
[----:B--2---:R-:W-:-:S05]  /*2a10*/  LOP3.LUT R2, R15, 0xffffe000, RZ, 0xc0, !PT ;  /* 0xffffe0000f027812 */ /* 0x004fca00078ec0ff */
[----:B------:R-:W-:Y:S01]  /*2a20*/  FMUL R3, R2, R89 ;  /* 0x0000005902037220 */ /* 0x000fe20000400000 */
[----:B------:R-:W-:-:S03]  /*2a30*/  LEA R2, P4, R12, R108, 0x2 ;  /* 0x0000006c0c027211 */ /* 0x000fc600078810ff */
[----:B------:R-:W-:Y:S01]  /*2a40*/  FFMA R105, R24, R88, R3 ;  /* 0x0000005818697223 */ /* 0x000fe20000000003 */
[----:B------:R-:W-:-:S04]  /*2a50*/  IMAD.IADD R3, R103, 0x1, R13 ;  /* 0x0000000167037824 */ /* 0x000fc800078e020d */
[----:B------:R-:W-:Y:S02]  /*2a60*/  F2FP.TF32.F32.PACK_B R105, R105 ;  /* 0x00000069ff69723e */ /* 0x000fe400024050ff */
[----:B------:R-:W-:-:S03]  /*2a70*/  LEA.HI.X R3, R12, R109, R3, 0x2, P4 ;  /* 0x0000006d0c037211 */ /* 0x000fc600020f1403 */
[----:B------:R0:W-:Y:S01]  /*2a80*/  @P2 STG.E desc[UR54][R6.64], R105 ;  /* 0x0000006906002986 */ /* 0x0001e2000c101936 */
[----:B------:R-:W-:Y:S05]  /*2a90*/  @!P3 BRA `(.L_x_38) ;  /* 0x000000000004b947 */ /* 0x000fea0003800000 */
[----:B------:R1:W5:Y:S02]  /*2aa0*/  LDG.E.LTC128B R15, desc[UR54][R2.64+0x4] ;  /* 0x00000436020f7981 */ /* 0x000364000c1e1920 */
.L_x_38:
[----:B------:R-:W-:Y:S05]  /*2ab0*/  BSYNC B1 ;  /* 0x0000000000017941 */ /* 0x000fea0003800000 */
.L_x_37:
[----:B-----5:R-:W-:Y:S01]  /*2ac0*/  LOP3.LUT R12, R15, 0xffffe000, RZ, 0xc0, !PT ;  /* 0xffffe0000f0c7812 */ /* 0x020fe200078ec0ff */
[----:B------:R-:W-:Y:S01]  /*2ad0*/  IMAD.IADD R21, R21, 0x1, R9 ;  /* 0x0000000115157824 */ /* 0x000fe200078e0209 */
[----:B------:R-:W-:Y:S02]  /*2ae0*/  IADD3 R4, P2, R4, R8, RZ ;  /* 0x0000000804047210 */ /* 0x000fe40007f5e0ff */
[----:B------:R-:W-:Y:S01]  /*2af0*/  ISETP.GT.AND P0, PT, R0, 0x8, P0 ;  /* 0x000000080000780c */ /* 0x000fe20000704270 */
[----:B------:R-:W-:Y:S02]  /*2b00*/  FMUL R12, R12, R89 ;  /* 0x000000590c0c7220 */ /* 0x000fe40000400000 */
[----:B------:R-:W-:Y:S02]  /*2b10*/  IMAD.X R5, R21, 0x1, R5, P2 ;  /* 0x0000000115057824 */ /* 0x000fe400010e0605 */
[----:B------:R-:W-:Y:S01]  /*2b20*/  FFMA R25, R25, R88, R12 ;  /* 0x0000005819197223 */ /* 0x000fe2000000000c */
[----:B------:R-:W-:-:S04]  /*2b30*/  LEA R12, P2, R4, R108, 0x2 ;  /* 0x0000006c040c7211 */ /* 0x000fc800078410ff */
[----:B------:R-:W-:Y:S01]  /*2b40*/  LEA.HI.X R13, R4, R109, R5, 0x2, P2 ;  /* 0x0000006d040d7211 */ /* 0x000fe200010f1405 */
[----:B------:R-:W-:Y:S01]  /*2b50*/  @P3 IMAD.MOV.U32 R4, RZ, RZ, R6 ;  /* 0x000000ffff043224 */ /* 0x000fe200078e0006 */
[----:B------:R-:W-:Y:S01]  /*2b60*/  F2FP.TF32.F32.PACK_B R25, R25 ;  /* 0x00000019ff19723e */ /* 0x000fe200024050ff */
[----:B------:R-:W-:-:S05]  /*2b70*/  @P3 IMAD.MOV.U32 R5, RZ, RZ, R7 ;  /* 0x000000ffff053224 */ /* 0x000fca00078e0007 */
[----:B------:R2:W-:Y:S04]  /*2b80*/  @P3 STG.E desc[UR54][R4.64+0x4], R25 ;  /* 0x0000041904003986 */ /* 0x0005e8000c101936 */
[----:B------:R-:W3:Y:S01]  /*2b90*/  @P0 LDG.E.LTC128B R15, desc[UR54][R12.64] ;  /* 0x000000360c0f0981 */ /* 0x000ee2000c1e1920 */
[----:B------:R-:W-:Y:S01]  /*2ba0*/  IADD3 R10, P2, P3, R92, R8, R10 ;  /* 0x000000085c0a7210 */ /* 0x000fe20007b5e00a */
[----:B------:R-:W-:Y:S01]  /*2bb0*/  BSSY B1, `(.L_x_39) ;  /* 0x0000011000017945 */ /* 0x000fe20003800000 */
[----:B------:R-:W-:Y:S02]  /*2bc0*/  ISETP.GT.AND P1, PT, R0, 0x8, P1 ;  /* 0x000000080000780c */ /* 0x000fe40000f24270 */
[----:B------:R-:W-:-:S03]  /*2bd0*/  IADD3.X R11, R93, R21, R11, P2, P3 ;  /* 0x000000155d0b7210 */ /* 0x000fc600017e640b */
[----:B------:R-:W-:Y:S01]  /*2be0*/  IMAD.WIDE.U32 R10, R19, R104, R10 ;  /* 0x00000068130a7225 */ /* 0x000fe200078e000a */
[----:B------:R-:W-:-:S03]  /*2bf0*/  SHF.L.U64.HI R19, R95, 0x2, R94 ;  /* 0x000000025f137819 */ /* 0x000fc6000001025e */
[----:B------:R-:W-:Y:S01]  /*2c00*/  IMAD.IADD R11, R103, 0x1, R11 ;  /* 0x00000001670b7824 */ /* 0x000fe200078e020b */
[----:B--2---:R-:W-:-:S04]  /*2c10*/  LEA R4, P3, R10, R108, 0x2 ;  /* 0x0000006c0a047211 */ /* 0x004fc800078610ff */
[----:B------:R-:W-:Y:S02]  /*2c20*/  LEA.HI.X R5, R10, R109, R11, 0x2, P3 ;  /* 0x0000006d0a057211 */ /* 0x000fe400018f140b */
[----:B---3--:R-:W-:-:S05]  /*2c30*/  LOP3.LUT R8, R15, 0xffffe000, RZ, 0xc0, !PT ;  /* 0xffffe0000f087812 */ /* 0x008fca00078ec0ff */
[----:B------:R-:W-:Y:S01]  /*2c40*/  FMUL R9, R8, R89 ;  /* 0x0000005908097220 */ /* 0x000fe20000400000 */
[----:B------:R-:W-:-:S03]  /*2c50*/  LEA R8, P2, R95, R6, 0x2 ;  /* 0x000000065f087211 */ /* 0x000fc600078410ff */
[----:B------:R-:W-:Y:S02]  /*2c60*/  FFMA R21, R26, R88, R9 ;  /* 0x000000581a157223 */ /* 0x000fe40000000009 */
[----:B------:R-:W-:-:S03]  /*2c70*/  IMAD.X R9, R19, 0x1, R7, P2 ;  /* 0x0000000113097824 */ /* 0x000fc600010e0607 */
[----:B------:R-:W-:-:S05]  /*2c80*/  F2FP.TF32.F32.PACK_B R21, R21 ;  /* 0x00000015ff15723e */ /* 0x000fca00024050ff */
[----:B------:R2:W-:Y:S01]  /*2c90*/  @P0 STG.E desc[UR54][R8.64], R21 ;  /* 0x0000001508000986 */ /* 0x0005e2000c101936 */
[----:B------:R-:W-:Y:S05]  /*2ca0*/  @!P1 BRA `(.L_x_40) ;  /* 0x0000000000049947 */ /* 0x000fea0003800000 */
[----:B------:R3:W5:Y:S02]  /*2cb0*/  LDG.E.LTC128B R15, desc[UR54][R4.64+0x4] ;  /* 0x00000436040f7981 */ /* 0x000764000c1e1920 */
.L_x_40:
[----:B------:R-:W-:Y:S05]  /*2cc0*/  BSYNC B1 ;  /* 0x0000000000017941 */ /* 0x000fea0003800000 */
.L_x_39:
[----:B-----5:R-:W-:Y:S01]  /*2cd0*/  LOP3.LUT R10, R15, 0xffffe000, RZ, 0xc0, !PT ;  /* 0xffffe0000f0a7812 */ /* 0x020fe200078ec0ff */
[----:B------:R-:W-:Y:S01]  /*2ce0*/  BSSY B1, `(.L_x_41) ;  /* 0x0000009000017945 */ /* 0x000fe20003800000 */
[----:B------:R-:W-:-:S03]  /*2cf0*/  ISETP.GT.AND P0, PT, R14, 0x8, PT ;  /* 0x000000080e00780c */ /* 0x000fc60003f04270 */
[----:B------:R-:W-:Y:S01]  /*2d00*/  FMUL R10, R10, R89 ;  /* 0x000000590a0a7220 */ /* 0x000fe20000400000 */
[----:B------:R-:W-:-:S03]  /*2d10*/  ISETP.GT.AND P2, PT, R0, RZ, P0 ;  /* 0x000000ff0000720c */ /* 0x000fc60000744270 */
[----:B------:R-:W-:-:S05]  /*2d20*/  FFMA R27, R27, R88, R10 ;  /* 0x000000581b1b7223 */ /* 0x000fca000000000a */
[----:B------:R-:W-:-:S05]  /*2d30*/  F2FP.TF32.F32.PACK_B R27, R27 ;  /* 0x0000001bff1b723e */ /* 0x000fca00024050ff */
[----:B------:R4:W-:Y:S01]  /*2d40*/  @P1 STG.E desc[UR54][R8.64+0x4], R27 ;  /* 0x0000041b08001986 */ /* 0x0009e2000c101936 */
[----:B------:R-:W-:Y:S05]  /*2d50*/  @!P2 BRA `(.L_x_42) ;  /* 0x000000000004a947 */ /* 0x000fea0003800000 */
[----:B------:R0:W5:Y:S02]  /*2d60*/  LDG.E.LTC128B R15, desc[UR54][R2.64+0x20] ;  /* 0x00002036020f7981 */ /* 0x000164000c1e1920 */
.L_x_42:
[----:B------:R-:W-:Y:S05]  /*2d70*/  BSYNC B1 ;  /* 0x0000000000017941 */ /* 0x000fea0003800000 */
.L_x_41:
        /* <DEDUP_REMOVED lines=10> */
.L_x_44:
[----:B------:R-:W-:Y:S05]  /*2e20*/  BSYNC B1 ;  /* 0x0000000000017941 */ /* 0x000fea0003800000 */
.L_x_43:
[----:B-----5:R-:W-:Y:S01]  /*2e30*/  LOP3.LUT R10, R15, 0xffffe000, RZ, 0xc0, !PT ;  /* 0xffffe0000f0a7812 */ /* 0x020fe200078ec0ff */
[----:B------:R-:W-:Y:S01]  /*2e40*/  BSSY B1, `(.L_x_45) ;  /* 0x0000008000017945 */ /* 0x000fe20003800000 */
[----:B------:R-:W-:-:S03]  /*2e50*/  ISETP.GT.AND P0, PT, R0, 0x8, P0 ;  /* 0x000000080000780c */ /* 0x000fc60000704270 */
[----:B------:R-:W-:-:S04]  /*2e60*/  FMUL R10, R10, R89 ;  /* 0x000000590a0a7220 */ /* 0x000fc80000400000 */
[----:B------:R-:W-:-:S05]  /*2e70*/  FFMA R29, R29, R88, R10 ;  /* 0x000000581d1d7223 */ /* 0x000fca000000000a */
[----:B------:R-:W-:-:S05]  /*2e80*/  F2FP.TF32.F32.PACK_B R29, R29 ;  /* 0x0000001dff1d723e */ /* 0x000fca00024050ff */
[----:B------:R0:W-:Y:S01]  /*2e90*/  @P3 STG.E desc[UR54][R6.64+0x24], R29 ;  /* 0x0000241d06003986 */ /* 0x0001e2000c101936 */
[----:B------:R-:W-:Y:S05]  /*2ea0*/  @!P0 BRA `(.L_x_46) ;  /* 0x0000000000048947 */ /* 0x000fea0003800000 */
[----:B------:R0:W5:Y:S02]  /*2eb0*/  LDG.E.LTC128B R15, desc[UR54][R4.64+0x20] ;  /* 0x00002036040f7981 */ /* 0x000164000c1e1920 */
.L_x_46:
[----:B------:R-:W-:Y:S05]  /*2ec0*/  BSYNC B1 ;  /* 0x0000000000017941 */ /* 0x000fea0003800000 */
.L_x_45:
[----:B-----5:R-:W-:Y:S01]  /*2ed0*/  LOP3.LUT R10, R15, 0xffffe000, RZ, 0xc0, !PT ;  /* 0xffffe0000f0a7812 */ /* 0x020fe200078ec0ff */
[----:B------:R-:W-:Y:S01]  /*2ee0*/  BSSY B1, `(.L_x_47) ;  /* 0x0000008000017945 */ /* 0x000fe20003800000 */
[----:B------:R-:W-:-:S03]  /*2ef0*/  ISETP.GT.AND P1, PT, R0, 0x8, P1 ;  /* 0x000000080000780c */ /* 0x000fc60000f24270 */
[----:B0-----:R-:W-:-:S04]  /*2f00*/  FMUL R11, R10, R89 ;  /* 0x000000590a0b7220 */ /* 0x001fc80000400000 */
[----:B------:R-:W-:-:S05]  /*2f10*/  FFMA R11, R30, R88, R11 ;  /* 0x000000581e0b7223 */ /* 0x000fca000000000b */
[----:B------:R-:W-:-:S05]  /*2f20*/  F2FP.TF32.F32.PACK_B R11, R11 ;  /* 0x0000000bff0b723e */ /* 0x000fca00024050ff */
[----:B------:R0:W-:Y:S01]  /*2f30*/  @P0 STG.E desc[UR54][R8.64+0x20], R11 ;  /* 0x0000200b08000986 */ /* 0x0001e2000c101936 */
[----:B------:R-:W-:Y:S05]  /*2f40*/  @!P1 BRA `(.L_x_48) ;  /* 0x0000000000049947 */ /* 0x000fea0003800000 */
[----:B------:R0:W5:Y:S02]  /*2f50*/  LDG.E.LTC128B R15, desc[UR54][R4.64+0x24] ;  /* 0x00002436040f7981 */ /* 0x000164000c1e1920 */
.L_x_48:
[----:B------:R-:W-:Y:S05]  /*2f60*/  BSYNC B1 ;  /* 0x0000000000017941 */ /* 0x000fea0003800000 */
.L_x_47:
        /* <DEDUP_REMOVED lines=10> */
.L_x_50:
[----:B------:R-:W-:Y:S05]  /*3010*/  BSYNC B1 ;  /* 0x0000000000017941 */ /* 0x000fea0003800000 */
.L_x_49:
[----:B-----5:R-:W-:Y:S01]  /*3020*/  LOP3.LUT R10, R15, 0xffffe000, RZ, 0xc0, !PT ;  /* 0xffffe0000f0a7812 */ /* 0x020fe200078ec0ff */
[----:B------:R-:W-:Y:S01]  /*3030*/  BSSY B1, `(.L_x_51) ;  /* 0x0000009000017945 */ /* 0x000fe20003800000 */
[----:B------:R-:W-:-:S03]  /*3040*/  ISETP.GT.AND P1, PT, R14, 0x11, PT ;  /* 0x000000110e00780c */ /* 0x000fc60003f24270 */
[----:B0-----:R-:W-:Y:S01]  /*3050*/  FMUL R11, R10, R89 ;  /* 0x000000590a0b7220 */ /* 0x001fe20000400000 */
[----:B------:R-:W-:-:S03]  /*3060*/  ISETP.GT.AND P3, PT, R0, RZ, P1 ;  /* 0x000000ff0000720c */ /* 0x000fc60000f64270 */
[----:B------:R-:W-:-:S05]  /*3070*/  FFMA R11, R32, R88, R11 ;  /* 0x00000058200b7223 */ /* 0x000fca000000000b */
[----:B------:R-:W-:-:S05]  /*3080*/  F2FP.TF32.F32.PACK_B R11, R11 ;  /* 0x0000000bff0b723e */ /* 0x000fca00024050ff */
[----:B------:R0:W-:Y:S01]  /*3090*/  @P2 STG.E desc[UR54][R6.64+0x40], R11 ;  /* 0x0000400b06002986 */ /* 0x0001e2000c101936 */
[----:B------:R-:W-:Y:S05]  /*30a0*/  @!P3 BRA `(.L_x_52) ;  /* 0x000000000004b947 */ /* 0x000fea0003800000 */
[----:B------:R0:W5:Y:S02]  /*30b0*/  LDG.E.LTC128B R15, desc[UR54][R2.64+0x44] ;  /* 0x00004436020f7981 */ /* 0x000164000c1e1920 */
.L_x_52:
[----:B------:R-:W-:Y:S05]  /*30c0*/  BSYNC B1 ;  /* 0x0000000000017941 */ /* 0x000fea0003800000 */
.L_x_51:
        /* <DEDUP_REMOVED lines=9> */
.L_x_54:
[----:B------:R-:W-:Y:S05]  /*3160*/  BSYNC B1 ;  /* 0x0000000000017941 */ /* 0x000fea0003800000 */
.L_x_53:
        /* <DEDUP_REMOVED lines=9> */
.L_x_56:
[----:B------:R-:W-:Y:S05]  /*3200*/  BSYNC B1 ;  /* 0x0000000000017941 */ /* 0x000fea0003800000 */
.L_x_55:
        /* <DEDUP_REMOVED lines=10> */
.L_x_58:
[----:B------:R-:W-:Y:S05]  /*32b0*/  BSYNC B1 ;  /* 0x0000000000017941 */ /* 0x000fea0003800000 */
.L_x_57:
        /* <DEDUP_REMOVED lines=10> */
.L_x_60:
[----:B------:R-:W-:Y:S05]  /*3360*/  BSYNC B1 ;  /* 0x0000000000017941 */ /* 0x000fea0003800000 */
.L_x_59:
        /* <DEDUP_REMOVED lines=9> */
.L_x_62:
[----:B------:R-:W-:Y:S05]  /*3400*/  BSYNC B1 ;  /* 0x0000000000017941 */ /* 0x000fea0003800000 */
.L_x_61:
        /* <DEDUP_REMOVED lines=9> */
.L_x_64:
[----:B------:R-:W-:Y:S05]  /*34a0*/  BSYNC B1 ;  /* 0x0000000000017941 */ /* 0x000fea0003800000 */
.L_x_63:
        /* <DEDUP_REMOVED lines=10> */
.L_x_66:
[----:B------:R-:W-:Y:S05]  /*3550*/  BSYNC B1 ;  /* 0x0000000000017941 */ /* 0x000fea0003800000 */
.L_x_65:
        /* <DEDUP_REMOVED lines=10> */
.L_x_68:
[----:B------:R-:W-:Y:S05]  /*3600*/  BSYNC B1 ;  /* 0x0000000000017941 */ /* 0x000fea0003800000 */
.L_x_67:
        /* <DEDUP_REMOVED lines=9> */
.L_x_70:
[----:B------:R-:W-:Y:S05]  /*36a0*/  BSYNC B1 ;  /* 0x0000000000017941 */ /* 0x000fea0003800000 */
.L_x_69:
        /* <DEDUP_REMOVED lines=9> */
.L_x_72:
[----:B------:R-:W-:Y:S05]  /*3740*/  BSYNC B1 ;  /* 0x0000000000017941 */ /* 0x000fea0003800000 */
.L_x_71:
        /* <DEDUP_REMOVED lines=10> */
.L_x_74:
[----:B------:R-:W-:Y:S05]  /*37f0*/  BSYNC B1 ;  /* 0x0000000000017941 */ /* 0x000fea0003800000 */
.L_x_73:
        /* <DEDUP_REMOVED lines=10> */
.L_x_76:
[----:B------:R-:W-:Y:S05]  /*38a0*/  BSYNC B1 ;  /* 0x0000000000017941 */ /* 0x000fea0003800000 */
.L_x_75:
        /* <DEDUP_REMOVED lines=9> */
.L_x_78:
[----:B------:R-:W-:Y:S05]  /*3940*/  BSYNC B1 ;  /* 0x0000000000017941 */ /* 0x000fea0003800000 */
.L_x_77:
        /* <DEDUP_REMOVED lines=9> */
.L_x_80:
[----:B------:R-:W-:Y:S05]  /*39e0*/  BSYNC B1 ;  /* 0x0000000000017941 */ /* 0x000fea0003800000 */
.L_x_79:
        /* <DEDUP_REMOVED lines=10> */
.L_x_82:
[----:B------:R-:W-:Y:S05]  /*3a90*/  BSYNC B1 ;  /* 0x0000000000017941 */ /* 0x000fea0003800000 */
.L_x_81:
        /* <DEDUP_REMOVED lines=10> */
.L_x_84:
[----:B------:R-:W-:Y:S05]  /*3b40*/  BSYNC B1 ;  /* 0x0000000000017941 */ /* 0x000fea0003800000 */
.L_x_83:
        /* <DEDUP_REMOVED lines=9> */
.L_x_86:
[----:B------:R-:W-:Y:S05]  /*3be0*/  BSYNC B1 ;  /* 0x0000000000017941 */ /* 0x000fea0003800000 */
.L_x_85:
        /* <DEDUP_REMOVED lines=9> */
.L_x_88:
[----:B------:R-:W-:Y:S05]  /*3c80*/  BSYNC B1 ;  /* 0x0000000000017941 */ /* 0x000fea0003800000 */
.L_x_87:
        /* <DEDUP_REMOVED lines=10> */
.L_x_90:
[----:B------:R-:W-:Y:S05]  /*3d30*/  BSYNC B1 ;  /* 0x0000000000017941 */ /* 0x000fea0003800000 */
.L_x_89:
        /* <DEDUP_REMOVED lines=10> */
.L_x_92:
[----:B------:R-:W-:Y:S05]  /*3de0*/  BSYNC B1 ;  /* 0x0000000000017941 */ /* 0x000fea0003800000 */
.L_x_91:
        /* <DEDUP_REMOVED lines=9> */
.L_x_94:
[----:B------:R-:W-:Y:S05]  /*3e80*/  BSYNC B1 ;  /* 0x0000000000017941 */ /* 0x000fea0003800000 */
.L_x_93:
        /* <DEDUP_REMOVED lines=9> */
.L_x_96:
[----:B------:R-:W-:Y:S05]  /*3f20*/  BSYNC B1 ;  /* 0x0000000000017941 */ /* 0x000fea0003800000 */
.L_x_95:
        /* <DEDUP_REMOVED lines=10> */
.L_x_98:
[----:B------:R-:W-:Y:S05]  /*3fd0*/  BSYNC B1 ;  /* 0x0000000000017941 */ /* 0x000fea0003800000 */
.L_x_97:
        /* <DEDUP_REMOVED lines=10> */
.L_x_100:
[----:B------:R-:W-:Y:S05]  /*4080*/  BSYNC B1 ;  /* 0x0000000000017941 */ /* 0x000fea0003800000 */
.L_x_99:
        /* <DEDUP_REMOVED lines=9> */
.L_x_102:
[----:B------:R-:W-:Y:S05]  /*4120*/  BSYNC B1 ;  /* 0x0000000000017941 */ /* 0x000fea0003800000 */
.L_x_101:
        /* <DEDUP_REMOVED lines=9> */
.L_x_104:
[----:B------:R-:W-:Y:S05]  /*41c0*/  BSYNC B1 ;  /* 0x0000000000017941 */ /* 0x000fea0003800000 */
.L_x_103:
        /* <DEDUP_REMOVED lines=10> */
.L_x_106:
[----:B------:R-:W-:Y:S05]  /*4270*/  BSYNC B1 ;  /* 0x0000000000017941 */ /* 0x000fea0003800000 */
.L_x_105:
        /* <DEDUP_REMOVED lines=10> */
.L_x_108:
[----:B------:R-:W-:Y:S05]  /*4320*/  BSYNC B1 ;  /* 0x0000000000017941 */ /* 0x000fea0003800000 */
.L_x_107:
        /* <DEDUP_REMOVED lines=9> */
.L_x_110:
[----:B------:R-:W-:Y:S05]  /*43c0*/  BSYNC B1 ;  /* 0x0000000000017941 */ /* 0x000fea0003800000 */
.L_x_109:
        /* <DEDUP_REMOVED lines=9> */
.L_x_112:
[----:B------:R-:W-:Y:S05]  /*4460*/  BSYNC B1 ;  /* 0x0000000000017941 */ /* 0x000fea0003800000 */
.L_x_111:
        /* <DEDUP_REMOVED lines=10> */
.L_x_114:
[----:B------:R-:W-:Y:S05]  /*4510*/  BSYNC B1 ;  /* 0x0000000000017941 */ /* 0x000fea0003800000 */
.L_x_113:
        /* <DEDUP_REMOVED lines=10> */
.L_x_116:
[----:B------:R-:W-:Y:S05]  /*45c0*/  BSYNC B1 ;  /* 0x0000000000017941 */ /* 0x000fea0003800000 */
.L_x_115:
        /* <DEDUP_REMOVED lines=9> */
.L_x_118:
[----:B------:R-:W-:Y:S05]  /*4660*/  BSYNC B1 ;  /* 0x0000000000017941 */ /* 0x000fea0003800000 */
.L_x_117:
        /* <DEDUP_REMOVED lines=9> */
.L_x_120:
[----:B------:R-:W-:Y:S05]  /*4700*/  BSYNC B1 ;  /* 0x0000000000017941 */ /* 0x000fea0003800000 */
.L_x_119:
        /* <DEDUP_REMOVED lines=10> */
.L_x_122:
[----:B------:R-:W-:Y:S05]  /*47b0*/  BSYNC B1 ;  /* 0x0000000000017941 */ /* 0x000fea0003800000 */
.L_x_121:
        /* <DEDUP_REMOVED lines=10> */
.L_x_124:
[----:B------:R-:W-:Y:S05]  /*4860*/  BSYNC B1 ;  /* 0x0000000000017941 */ /* 0x000fea0003800000 */
.L_x_123:
        /* <DEDUP_REMOVED lines=9> */
.L_x_126:
[----:B------:R-:W-:Y:S05]  /*4900*/  BSYNC B1 ;  /* 0x0000000000017941 */ /* 0x000fea0003800000 */
.L_x_125:
        /* <DEDUP_REMOVED lines=9> */
.L_x_128:
[----:B------:R-:W-:Y:S05]  /*49a0*/  BSYNC B1 ;  /* 0x0000000000017941 */ /* 0x000fea0003800000 */
.L_x_127:
        /* <DEDUP_REMOVED lines=10> */
.L_x_130:
[----:B------:R-:W-:Y:S05]  /*4a50*/  BSYNC B1 ;  /* 0x0000000000017941 */ /* 0x000fea0003800000 */
.L_x_129:
        /* <DEDUP_REMOVED lines=10> */
.L_x_132:
[----:B------:R-:W-:Y:S05]  /*4b00*/  BSYNC B1 ;  /* 0x0000000000017941 */ /* 0x000fea0003800000 */
.L_x_131:
        /* <DEDUP_REMOVED lines=9> */
.L_x_134:
[----:B------:R-:W-:Y:S05]  /*4ba0*/  BSYNC B1 ;  /* 0x0000000000017941 */ /* 0x000fea0003800000 */
.L_x_133:
        /* <DEDUP_REMOVED lines=9> */
.L_x_136:
[----:B------:R-:W-:Y:S05]  /*4c40*/  BSYNC B1 ;  /* 0x0000000000017941 */ /* 0x000fea0003800000 */
.L_x_135:
        /* <DEDUP_REMOVED lines=10> */
.L_x_138:
[----:B------:R-:W-:Y:S05]  /*4cf0*/  BSYNC B1 ;  /* 0x0000000000017941 */ /* 0x000fea0003800000 */
.L_x_137:
        /* <DEDUP_REMOVED lines=10> */
.L_x_140:
[----:B------:R-:W-:Y:S05]  /*4da0*/  BSYNC B1 ;  /* 0x0000000000017941 */ /* 0x000fea0003800000 */
.L_x_139:
        /* <DEDUP_REMOVED lines=9> */
.L_x_142:
[----:B------:R-:W-:Y:S05]  /*4e40*/  BSYNC B1 ;  /* 0x0000000000017941 */ /* 0x000fea0003800000 */
.L_x_141:
        /* <DEDUP_REMOVED lines=9> */
.L_x_144:
[----:B------:R-:W-:Y:S05]  /*4ee0*/  BSYNC B1 ;  /* 0x0000000000017941 */ /* 0x000fea0003800000 */
.L_x_143:
        /* <DEDUP_REMOVED lines=10> */
.L_x_146:
[----:B------:R-:W-:Y:S05]  /*4f90*/  BSYNC B1 ;  /* 0x0000000000017941 */ /* 0x000fea0003800000 */
.L_x_145:
        /* <DEDUP_REMOVED lines=10> */
.L_x_148:
[----:B------:R-:W-:Y:S05]  /*5040*/  BSYNC B1 ;  /* 0x0000000000017941 */ /* 0x000fea0003800000 */
.L_x_147:
        /* <DEDUP_REMOVED lines=9> */
.L_x_150:
[----:B------:R-:W-:Y:S05]  /*50e0*/  BSYNC B1 ;  /* 0x0000000000017941 */ /* 0x000fea0003800000 */
.L_x_149:
        /* <DEDUP_REMOVED lines=9> */
.L_x_152:
[----:B------:R-:W-:Y:S05]  /*5180*/  BSYNC B1 ;  /* 0x0000000000017941 */ /* 0x000fea0003800000 */
.L_x_151:
        /* <DEDUP_REMOVED lines=10> */
.L_x_154:
[----:B------:R-:W-:Y:S05]  /*5230*/  BSYNC B1 ;  /* 0x0000000000017941 */ /* 0x000fea0003800000 */
.L_x_153:
        /* <DEDUP_REMOVED lines=10> */
.L_x_156:
[----:B------:R-:W-:Y:S05]  /*52e0*/  BSYNC B1 ;  /* 0x0000000000017941 */ /* 0x000fea0003800000 */
.L_x_155:
[----:B01---5:R-:W-:Y:S01]  /*52f0*/  LOP3.LUT R2, R15, 0xffffe000, RZ, 0xc0, !PT ;  /* 0xffffe0000f027812 */ /* 0x023fe200078ec0ff */
        /* <DEDUP_REMOVED lines=8> */
.L_x_158:
[----:B------:R-:W-:Y:S05]  /*5380*/  BSYNC B1 ;  /* 0x0000000000017941 */ /* 0x000fea0003800000 */
.L_x_157:
[----:B-----5:R-:W-:Y:S01]  /*5390*/  LOP3.LUT R2, R15, 0xffffe000, RZ, 0xc0, !PT ;  /* 0xffffe0000f027812 */ /* 0x020fe200078ec0ff */
[----:B------:R-:W-:Y:S01]  /*53a0*/  BSSY B1, `(.L_x_159) ;  /* 0x000000a000017945 */ /* 0x000fe20003800000 */
[----:B------:R-:W-:-:S03]  /*53b0*/  ISETP.GT.AND P1, PT, R0, 0x8, P1 ;  /* 0x000000080000780c */ /* 0x000fc60000f24270 */
[----:B------:R-:W-:Y:S01]  /*53c0*/  FMUL R3, R2, R89 ;  /* 0x0000005902037220 */ /* 0x000fe20000400000 */
[----:B------:R-:W-:-:S03]  /*53d0*/  @P0 IMAD.MOV.U32 R2, RZ, RZ, R8 ;  /* 0x000000ffff020224 */ /* 0x000fc600078e0008 */
[----:B0-----:R-:W-:Y:S01]  /*53e0*/  FFMA R7, R86, R88, R3 ;  /* 0x0000005856077223 */ /* 0x001fe20000000003 */
[----:B------:R-:W-:-:S04]  /*53f0*/  @P0 IMAD.MOV.U32 R3, RZ, RZ, R9 ;  /* 0x000000ffff030224 */ /* 0x000fc800078e0009 */
[----:B------:R-:W-:-:S05]  /*5400*/  F2FP.TF32.F32.PACK_B R7, R7 ;  /* 0x00000007ff07723e */ /* 0x000fca00024050ff */
[----:B------:R0:W-:Y:S01]  /*5410*/  @P0 STG.E desc[UR54][R2.64+0x1e0], R7 ;  /* 0x0001e00702000986 */ /* 0x0001e2000c101936 */
[----:B------:R-:W-:Y:S05]  /*5420*/  @!P1 BRA `(.L_x_160) ;  /* 0x0000000000049947 */ /* 0x000fea0003800000 */
[----:B------:R0:W5:Y:S02]  /*5430*/  LDG.E.LTC128B R15, desc[UR54][R4.64+0x1e4] ;  /* 0x0001e436040f7981 */ /* 0x000164000c1e1920 */
.L_x_160:
[----:B------:R-:W-:Y:S05]  /*5440*/  BSYNC B1 ;  /* 0x0000000000017941 */ /* 0x000fea0003800000 */
.L_x_159:
[----:B------:R-:W-:Y:S05]  /*5450*/  @!P1 BRA `(.L_x_161) ;  /* 0x0000001000b09947 */ /* 0x000fea0003800000 */
[----:B-----5:R-:W-:-:S05]  /*5460*/  LOP3.LUT R0, R15, 0xffffe000, RZ, 0xc0, !PT ;  /* 0xffffe0000f007812 */ /* 0x020fca00078ec0ff */
[----:B------:R-:W-:-:S04]  /*5470*/  FMUL R0, R0, R89 ;  /* 0x0000005900007220 */ /* 0x000fc80000400000 */
[----:B------:R-:W-:-:S05]  /*5480*/  FFMA R87, R87, R88, R0 ;  /* 0x0000005857577223 */ /* 0x000fca0000000000 */
[----:B------:R-:W-:-:S05]  /*5490*/  F2FP.TF32.F32.PACK_B R87, R87 ;  /* 0x00000057ff57723e */ /* 0x000fca00024050ff */
[----:B------:R0:W-:Y:S01]  /*54a0*/  STG.E desc[UR54][R8.64+0x1e4], R87 ;  /* 0x0001e45708007986 */ /* 0x0001e2000c101936 */
[----:B------:R-:W-:Y:S05]  /*54b0*/  BRA `(.L_x_161) ;  /* 0x0000001000987947 */ /* 0x000fea0003800000 */
.L_x_36:
[----:B------:R-:W-:Y:S01]  /*54c0*/  ULDC.64 UR4, c[0x0][0x5c0] ;  /* 0x0001700000047ab9 */ /* 0x000fe20000000a00 */
[-C--:B------:R-:W-:Y:S01]  /*54d0*/  FMUL R9, R24, R88.reuse ;  /* 0x0000005818097220 */ /* 0x080fe20000400000 */
[----:B------:R-:W-:Y:S01]  /*54e0*/  LEA R2, P1, R102, UR4, 0x2 ;  /* 0x0000000466027c11 */ /* 0x000fe2000f8210ff */
[-C--:B------:R-:W-:Y:S01]  /*54f0*/  FMUL R25, R25, R88.reuse ;  /* 0x0000005819197220 */ /* 0x080fe20000400000 */
[----:B------:R-:W-:Y:S01]  /*5500*/  ISETP.GT.AND P3, PT, R14, 0x1, PT ;  /* 0x000000010e00780c */ /* 0x000fe20003f64270 */
[-C--:B------:R-:W-:Y:S01]  /*5510*/  FMUL R27, R27, R88.reuse ;  /* 0x000000581b1b7220 */ /* 0x080fe20000400000 */
[----:B------:R-:W-:Y:S01]  /*5520*/  F2FP.TF32.F32.PACK_B R9, R9 ;  /* 0x00000009ff09723e */ /* 0x000fe200024050ff */
[-C--:B------:R-:W-:Y:S01]  /*5530*/  FMUL R29, R29, R88.reuse ;  /* 0x000000581d1d7220 */ /* 0x080fe20000400000 */
[----:B------:R-:W-:Y:S01]  /*5540*/  LEA.HI.X R3, R102, UR5, R7, 0x2, P1 ;  /* 0x0000000566037c11 */ /* 0x000fe200088f1407 */
[-C--:B------:R-:W-:Y:S01]  /*5550*/  FMUL R7, R26, R88.reuse ;  /* 0x000000581a077220 */ /* 0x080fe20000400000 */
[----:B------:R-:W-:Y:S01]  /*5560*/  ISETP.GT.AND P1, PT, R0, RZ, P3 ;  /* 0x000000ff0000720c */ /* 0x000fe20001f24270 */
[-C--:B------:R-:W-:Y:S01]  /*5570*/  FMUL R11, R30, R88.reuse ;  /* 0x000000581e0b7220 */ /* 0x080fe20000400000 */
[----:B------:R-:W-:Y:S01]  /*5580*/  F2FP.TF32.F32.PACK_B R25, R25 ;  /* 0x00000019ff19723e */ /* 0x000fe200024050ff */
[----:B------:R0:W-:Y:S01]  /*5590*/  @P2 STG.E desc[UR54][R2.64], R9 ;  /* 0x0000000902002986 */ /* 0x0001e2000c101936 */
[----:B------:R-:W-:Y:S01]  /*55a0*/  ISETP.GT.AND P2, PT, R0, 0x8, P0 ;  /* 0x000000080000780c */ /* 0x000fe20000744270 */
[-C--:B------:R-:W-:Y:S01]  /*55b0*/  FMUL R31, R31, R88.reuse ;  /* 0x000000581f1f7220 */ /* 0x080fe20000400000 */
[----:B------:R-:W-:Y:S01]  /*55c0*/  ISETP.GT.AND P0, PT, R14, 0x8, PT ;  /* 0x000000080e00780c */ /* 0x000fe20003f04270 */
[-C--:B------:R-:W-:Y:S01]  /*55d0*/  FMUL R33, R33, R88.reuse ;  /* 0x0000005821217220 */ /* 0x080fe20000400000 */
[----:B------:R-:W-:Y:S01]  /*55e0*/  SHF.L.U64.HI R5, R95, 0x2, R94 ;  /* 0x000000025f057819 */ /* 0x000fe2000001025e */
[----:B------:R-:W-:Y:S01]  /*55f0*/  FMUL R35, R35, R88 ;  /* 0x0000005823237220 */ /* 0x000fe20000400000 */
[----:B------:R-:W-:Y:S01]  /*5600*/  LEA R4, P4, R95, R2, 0x2 ;  /* 0x000000025f047211 */ /* 0x000fe200078810ff */
[-C--:B------:R-:W-:Y:S01]  /*5610*/  FMUL R37, R37, R88.reuse ;  /* 0x0000005825257220 */ /* 0x080fe20000400000 */
[C---:B------:R-:W-:Y:S01]  /*5620*/  ISETP.GT.AND P3, PT, R0.reuse, 0x8, P3 ;  /* 0x000000080000780c */ /* 0x040fe20001f64270 */
[----:B------:R-:W-:Y:S01]  /*5630*/  @P1 STG.E desc[UR54][R2.64+0x4], R25 ;  /* 0x0000041902001986 */ /* 0x000fe2000c101936 */
[----:B------:R-:W-:Y:S01]  /*5640*/  ISETP.GT.AND P5, PT, R0, RZ, P0 ;  /* 0x000000ff0000720c */ /* 0x000fe200007a4270 */
[----:B------:R-:W-:Y:S01]  /*5650*/  IMAD.X R5, R5, 0x1, R3, P4 ;  /* 0x0000000105057824 */ /* 0x000fe200020e0603 */
[----:B------:R-:W-:Y:S01]  /*5660*/  F2FP.TF32.F32.PACK_B R7, R7 ;  /* 0x00000007ff07723e */ /* 0x000fe200024050ff */
[-C--:B0-----:R-:W-:Y:S01]  /*5670*/  FMUL R9, R28, R88.reuse ;  /* 0x000000581c097220 */ /* 0x081fe20000400000 */
[----:B------:R-:W-:Y:S01]  /*5680*/  ISETP.GT.AND P1, PT, R14, 0x9, PT ;  /* 0x000000090e00780c */ /* 0x000fe20003f24270 */
[-C--:B------:R-:W-:Y:S01]  /*5690*/  FMUL R39, R39, R88.reuse ;  /* 0x0000005827277220 */ /* 0x080fe20000400000 */
[----:B------:R-:W-:Y:S01]  /*56a0*/  F2FP.TF32.F32.PACK_B R27, R27 ;  /* 0x0000001bff1b723e */ /* 0x000fe200024050ff */
[----:B------:R0:W-:Y:S01]  /*56b0*/  @P2 STG.E desc[UR54][R4.64], R7 ;  /* 0x0000000704002986 */ /* 0x0001e2000c101936 */
[----:B------:R-:W-:Y:S01]  /*56c0*/  F2FP.TF32.F32.PACK_B R9, R9 ;  /* 0x00000009ff09723e */ /* 0x000fe200024050ff */
[-C--:B------:R-:W-:Y:S01]  /*56d0*/  FMUL R41, R41, R88.reuse ;  /* 0x0000005829297220 */ /* 0x080fe20000400000 */
[C---:B------:R-:W-:Y:S01]  /*56e0*/  ISETP.GT.AND P4, PT, R0.reuse, RZ, P1 ;  /* 0x000000ff0000720c */ /* 0x040fe20000f84270 */
[----:B------:R-:W-:Y:S01]  /*56f0*/  @P3 STG.E desc[UR54][R4.64+0x4], R27 ;  /* 0x0000041b04003986 */ /* 0x000fe2000c101936 */
[----:B------:R-:W-:Y:S01]  /*5700*/  ISETP.GT.AND P2, PT, R0, 0x8, P0 ;  /* 0x000000080000780c */ /* 0x000fe20000744270 */
[-C--:B------:R-:W-:Y:S01]  /*5710*/  FMUL R43, R43, R88.reuse ;  /* 0x000000582b2b7220 */ /* 0x080fe20000400000 */
[----:B------:R-:W-:Y:S01]  /*5720*/  ISETP.GT.AND P0, PT, R14, 0x10, PT ;  /* 0x000000100e00780c */ /* 0x000fe20003f04270 */
[----:B------:R1:W-:Y:S01]  /*5730*/  @P5 STG.E desc[UR54][R2.64+0x20], R9 ;  /* 0x0000200902005986 */ /* 0x0003e2000c101936 */
[C---:B------:R-:W-:Y:S01]  /*5740*/  ISETP.GT.AND P3, PT, R0.reuse, 0x8, P1 ;  /* 0x000000080000780c */ /* 0x040fe20000f64270 */
[-C--:B------:R-:W-:Y:S01]  /*5750*/  FMUL R45, R45, R88.reuse ;  /* 0x000000582d2d7220 */ /* 0x080fe20000400000 */
[----:B------:R-:W-:Y:S01]  /*5760*/  ISETP.GT.AND P5, PT, R0, RZ, P0 ;  /* 0x000000ff0000720c */ /* 0x000fe200007a4270 */
[-C--:B0-----:R-:W-:Y:S01]  /*5770*/  FMUL R7, R32, R88.reuse ;  /* 0x0000005820077220 */ /* 0x081fe20000400000 */
[----:B------:R-:W-:Y:S01]  /*5780*/  F2FP.TF32.F32.PACK_B R29, R29 ;  /* 0x0000001dff1d723e */ /* 0x000fe200024050ff */
[-C--:B------:R-:W-:Y:S01]  /*5790*/  FMUL R47, R47, R88.reuse ;  /* 0x000000582f2f7220 */ /* 0x080fe20000400000 */
[----:B------:R-:W-:Y:S01]  /*57a0*/  F2FP.TF32.F32.PACK_B R11, R11 ;  /* 0x0000000bff0b723e */ /* 0x000fe200024050ff */
[-C--:B------:R-:W-:Y:S01]  /*57b0*/  FMUL R49, R49, R88.reuse ;  /* 0x0000005831317220 */ /* 0x080fe20000400000 */
[----:B------:R-:W-:Y:S01]  /*57c0*/  ISETP.GT.AND P1, PT, R14, 0x11, PT ;  /* 0x000000110e00780c */ /* 0x000fe20003f24270 */
[----:B------:R-:W-:Y:S01]  /*57d0*/  @P4 STG.E desc[UR54][R2.64+0x24], R29 ;  /* 0x0000241d02004986 */ /* 0x000fe2000c101936 */
[----:B------:R-:W-:Y:S01]  /*57e0*/  F2FP.TF32.F32.PACK_B R31, R31 ;  /* 0x0000001fff1f723e */ /* 0x000fe200024050ff */
[-C--:B-1----:R-:W-:Y:S01]  /*57f0*/  FMUL R9, R34, R88.reuse ;  /* 0x0000005822097220 */ /* 0x082fe20000400000 */
[----:B------:R-:W-:Y:S01]  /*5800*/  F2FP.TF32.F32.PACK_B R7, R7 ;  /* 0x00000007ff07723e */ /* 0x000fe200024050ff */
[----:B------:R0:W-:Y:S01]  /*5810*/  @P2 STG.E desc[UR54][R4.64+0x20], R11 ;  /* 0x0000200b04002986 */ /* 0x0001e2000c101936 */
[C---:B------:R-:W-:Y:S01]  /*5820*/  ISETP.GT.AND P4, PT, R0.reuse, RZ, P1 ;  /* 0x000000ff0000720c */ /* 0x040fe20000f84270 */
[-C--:B------:R-:W-:Y:S01]  /*5830*/  FMUL R51, R51, R88.reuse ;  /* 0x0000005833337220 */ /* 0x080fe20000400000 */
[----:B------:R-:W-:Y:S01]  /*5840*/  ISETP.GT.AND P2, PT, R0, 0x8, P0 ;  /* 0x000000080000780c */ /* 0x000fe20000744270 */
[----:B------:R-:W-:Y:S01]  /*5850*/  @P3 STG.E desc[UR54][R4.64+0x24], R31 ;  /* 0x0000241f04003986 */ /* 0x000fe2000c101936 */
[----:B------:R-:W-:Y:S01]  /*5860*/  ISETP.GT.AND P0, PT, R14, 0x18, PT ;  /* 0x000000180e00780c */ /* 0x000fe20003f04270 */
[-C--:B------:R-:W-:Y:S01]  /*5870*/  FMUL R53, R53, R88.reuse ;  /* 0x0000005835357220 */ /* 0x080fe20000400000 */
[C---:B------:R-:W-:Y:S01]  /*5880*/  ISETP.GT.AND P3, PT, R0.reuse, 0x8, P1 ;  /* 0x000000080000780c */ /* 0x040fe20000f64270 */
[----:B------:R1:W-:Y:S01]  /*5890*/  @P5 STG.E desc[UR54][R2.64+0x40], R7 ;  /* 0x0000400702005986 */ /* 0x0003e2000c101936 */
[----:B------:R-:W-:Y:S01]  /*58a0*/  ISETP.GT.AND P5, PT, R0, RZ, P0 ;  /* 0x000000ff0000720c */ /* 0x000fe200007a4270 */
[-C--:B------:R-:W-:Y:S01]  /*58b0*/  FMUL R55, R55, R88.reuse ;  /* 0x0000005837377220 */ /* 0x080fe20000400000 */
[----:B------:R-:W-:Y:S01]  /*58c0*/  F2FP.TF32.F32.PACK_B R33, R33 ;  /* 0x00000021ff21723e */ /* 0x000fe200024050ff */
[-C--:B0-----:R-:W-:Y:S01]  /*58d0*/  FMUL R11, R38, R88.reuse ;  /* 0x00000058260b7220 */ /* 0x081fe20000400000 */
[----:B------:R-:W-:Y:S01]  /*58e0*/  F2FP.TF32.F32.PACK_B R9, R9 ;  /* 0x00000009ff09723e */ /* 0x000fe200024050ff */
[-C--:B------:R-:W-:Y:S01]  /*58f0*/  FMUL R57, R57, R88.reuse ;  /* 0x0000005839397220 */ /* 0x080fe20000400000 */
[----:B------:R-:W-:Y:S01]  /*5900*/  ISETP.GT.AND P1, PT, R14, 0x19, PT ;  /* 0x000000190e00780c */ /* 0x000fe20003f24270 */
[----:B------:R-:W-:Y:S01]  /*5910*/  @P4 STG.E desc[UR54][R2.64+0x44], R33 ;  /* 0x0000442102004986 */ /* 0x000fe2000c101936 */
[----:B------:R-:W-:Y:S01]  /*5920*/  F2FP.TF32.F32.PACK_B R35, R35 ;  /* 0x00000023ff23723e */ /* 0x000fe200024050ff */
[-C--:B------:R-:W-:Y:S01]  /*5930*/  FMUL R59, R59, R88.reuse ;  /* 0x000000583b3b7220 */ /* 0x080fe20000400000 */
[----:B------:R-:W-:Y:S01]  /*5940*/  ISETP.GT.AND P4, PT, R0, RZ, P1 ;  /* 0x000000ff0000720c */ /* 0x000fe20000f84270 */
[-C--:B-1----:R-:W-:Y:S01]  /*5950*/  FMUL R7, R36, R88.reuse ;  /* 0x0000005824077220 */ /* 0x082fe20000400000 */
[----:B------:R0:W-:Y:S01]  /*5960*/  @P2 STG.E desc[UR54][R4.64+0x40], R9 ;  /* 0x0000400904002986 */ /* 0x0001e2000c101936 */
[----:B------:R-:W-:Y:S01]  /*5970*/  ISETP.GT.AND P2, PT, R0, 0x8, P0 ;  /* 0x000000080000780c */ /* 0x000fe20000744270 */
[-C--:B------:R-:W-:Y:S01]  /*5980*/  FMUL R61, R61, R88.reuse ;  /* 0x000000583d3d7220 */ /* 0x080fe20000400000 */
[----:B------:R-:W-:Y:S01]  /*5990*/  ISETP.GT.AND P0, PT, R14, 0x20, PT ;  /* 0x000000200e00780c */ /* 0x000fe20003f04270 */
[----:B------:R-:W-:Y:S01]  /*59a0*/  @P3 STG.E desc[UR54][R4.64+0x44], R35 ;  /* 0x0000442304003986 */ /* 0x000fe2000c101936 */
[----:B------:R-:W-:Y:S01]  /*59b0*/  F2FP.TF32.F32.PACK_B R7, R7 ;  /* 0x00000007ff07723e */ /* 0x000fe200024050ff */
[-C--:B------:R-:W-:Y:S01]  /*59c0*/  FMUL R63, R63, R88.reuse ;  /* 0x000000583f3f7220 */ /* 0x080fe20000400000 */
[C---:B------:R-:W-:Y:S01]  /*59d0*/  ISETP.GT.AND P3, PT, R0.reuse, 0x8, P1 ;  /* 0x000000080000780c */ /* 0x040fe20000f64270 */
[-C--:B------:R-:W-:Y:S01]  /*59e0*/  FMUL R65, R65, R88.reuse ;  /* 0x0000005841417220 */ /* 0x080fe20000400000 */
[----:B------:R-:W-:Y:S01]  /*59f0*/  F2FP.TF32.F32.PACK_B R37, R37 ;  /* 0x00000025ff25723e */ /* 0x000fe200024050ff */
[----:B------:R1:W-:Y:S01]  /*5a00*/  @P5 STG.E desc[UR54][R2.64+0x60], R7 ;  /* 0x0000600702005986 */ /* 0x0003e2000c101936 */
[----:B------:R-:W-:Y:S01]  /*5a10*/  ISETP.GT.AND P5, PT, R0, RZ, P0 ;  /* 0x000000ff0000720c */ /* 0x000fe200007a4270 */
[-C--:B0-----:R-:W-:Y:S01]  /*5a20*/  FMUL R9, R42, R88.reuse ;  /* 0x000000582a097220 */ /* 0x081fe20000400000 */
[----:B------:R-:W-:Y:S01]  /*5a30*/  F2FP.TF32.F32.PACK_B R11, R11 ;  /* 0x0000000bff0b723e */ /* 0x000fe200024050ff */
[----:B------:R-:W-:Y:S01]  /*5a40*/  @P4 STG.E desc[UR54][R2.64+0x64], R37 ;  /* 0x0000642502004986 */ /* 0x000fe2000c101936 */
[----:B------:R-:W-:Y:S01]  /*5a50*/  ISETP.GT.AND P1, PT, R14, 0x21, PT ;  /* 0x000000210e00780c */ /* 0x000fe20003f24270 */
[-C--:B------:R-:W-:Y:S01]  /*5a60*/  FMUL R67, R67, R88.reuse ;  /* 0x0000005843437220 */ /* 0x080fe20000400000 */
[----:B------:R-:W-:Y:S01]  /*5a70*/  F2FP.TF32.F32.PACK_B R39, R39 ;  /* 0x00000027ff27723e */ /* 0x000fe200024050ff */
[----:B------:R0:W-:Y:S01]  /*5a80*/  @P2 STG.E desc[UR54][R4.64+0x60], R11 ;  /* 0x0000600b04002986 */ /* 0x0001e2000c101936 */
[C---:B------:R-:W-:Y:S01]  /*5a90*/  ISETP.GT.AND P4, PT, R0.reuse, RZ, P1 ;  /* 0x000000ff0000720c */ /* 0x040fe20000f84270 */
[-C--:B------:R-:W-:Y:S01]  /*5aa0*/  FMUL R69, R69, R88.reuse ;  /* 0x0000005845457220 */ /* 0x080fe20000400000 */
[----:B------:R-:W-:Y:S01]  /*5ab0*/  ISETP.GT.AND P2, PT, R0, 0x8, P0 ;  /* 0x000000080000780c */ /* 0x000fe20000744270 */
[-C--:B-1----:R-:W-:Y:S01]  /*5ac0*/  FMUL R7, R40, R88.reuse ;  /* 0x0000005828077220 */ /* 0x082fe20000400000 */
[----:B------:R-:W-:Y:S01]  /*5ad0*/  ISETP.GT.AND P0, PT, R14, 0x28, PT ;  /* 0x000000280e00780c */ /* 0x000fe20003f04270 */
[----:B------:R-:W-:Y:S01]  /*5ae0*/  @P3 STG.E desc[UR54][R4.64+0x64], R39 ;  /* 0x0000642704003986 */ /* 0x000fe2000c101936 */
[----:B------:R-:W-:Y:S01]  /*5af0*/  ISETP.GT.AND P3, PT, R0, 0x8, P1 ;  /* 0x000000080000780c */ /* 0x000fe20000f64270 */
[-C--:B------:R-:W-:Y:S01]  /*5b00*/  FMUL R71, R71, R88.reuse ;  /* 0x0000005847477220 */ /* 0x080fe20000400000 */
[----:B------:R-:W-:Y:S01]  /*5b10*/  F2FP.TF32.F32.PACK_B R7, R7 ;  /* 0x00000007ff07723e */ /* 0x000fe200024050ff */
[-C--:B------:R-:W-:Y:S01]  /*5b20*/  FMUL R73, R73, R88.reuse ;  /* 0x0000005849497220 */ /* 0x080fe20000400000 */
[----:B------:R-:W-:Y:S01]  /*5b30*/  F2FP.TF32.F32.PACK_B R41, R41 ;  /* 0x00000029ff29723e */ /* 0x000fe200024050ff */
[-C--:B0-----:R-:W-:Y:S01]  /*5b40*/  FMUL R11, R46, R88.reuse ;  /* 0x000000582e0b7220 */ /* 0x081fe20000400000 */
[----:B------:R-:W-:Y:S01]  /*5b50*/  F2FP.TF32.F32.PACK_B R9, R9 ;  /* 0x00000009ff09723e */ /* 0x000fe200024050ff */
[----:B------:R0:W-:Y:S01]  /*5b60*/  @P5 STG.E desc[UR54][R2.64+0x80], R7 ;  /* 0x0000800702005986 */ /* 0x0001e2000c101936 */
[----:B------:R-:W-:Y:S01]  /*5b70*/  ISETP.GT.AND P5, PT, R0, RZ, P0 ;  /* 0x000000ff0000720c */ /* 0x000fe200007a4270 */
[-C--:B------:R-:W-:Y:S01]  /*5b80*/  FMUL R75, R75, R88.reuse ;  /* 0x000000584b4b7220 */ /* 0x080fe20000400000 */
[----:B------:R-:W-:Y:S01]  /*5b90*/  ISETP.GT.AND P1, PT, R14, 0x29, PT ;  /* 0x000000290e00780c */ /* 0x000fe20003f24270 */
[----:B------:R-:W-:Y:S01]  /*5ba0*/  @P4 STG.E desc[UR54][R2.64+0x84], R41 ;  /* 0x0000842902004986 */ /* 0x000fe2000c101936 */
[----:B------:R-:W-:Y:S01]  /*5bb0*/  F2FP.TF32.F32.PACK_B R43, R43 ;  /* 0x0000002bff2b723e */ /* 0x000fe200024050ff */
[-C--:B------:R-:W-:Y:S01]  /*5bc0*/  FMUL R77, R77, R88.reuse ;  /* 0x000000584d4d7220 */ /* 0x080fe20000400000 */
[C---:B------:R-:W-:Y:S01]  /*5bd0*/  ISETP.GT.AND P4, PT, R0.reuse, RZ, P1 ;  /* 0x000000ff0000720c */ /* 0x040fe20000f84270 */
[----:B------:R1:W-:Y:S01]  /*5be0*/  @P2 STG.E desc[UR54][R4.64+0x80], R9 ;  /* 0x0000800904002986 */ /* 0x0003e2000c101936 */
[----:B------:R-:W-:Y:S01]  /*5bf0*/  ISETP.GT.AND P2, PT, R0, 0x8, P0 ;  /* 0x000000080000780c */ /* 0x000fe20000744270 */
[-C--:B------:R-:W-:Y:S01]  /*5c00*/  FMUL R79, R79, R88.reuse ;  /* 0x000000584f4f7220 */ /* 0x080fe20000400000 */
[----:B------:R-:W-:Y:S01]  /*5c10*/  ISETP.GT.AND P0, PT, R14, 0x30, PT ;  /* 0x000000300e00780c */ /* 0x000fe20003f04270 */
[-C--:B0-----:R-:W-:Y:S01]  /*5c20*/  FMUL R7, R44, R88.reuse ;  /* 0x000000582c077220 */ /* 0x081fe20000400000 */
[----:B------:R-:W-:Y:S01]  /*5c30*/  @P3 STG.E desc[UR54][R4.64+0x84], R43 ;  /* 0x0000842b04003986 */ /* 0x000fe2000c101936 */
[----:B------:R-:W-:Y:S01]  /*5c40*/  ISETP.GT.AND P3, PT, R0, 0x8, P1 ;  /* 0x000000080000780c */ /* 0x000fe20000f64270 */
[-C--:B------:R-:W-:Y:S01]  /*5c50*/  FMUL R81, R81, R88.reuse ;  /* 0x0000005851517220 */ /* 0x080fe20000400000 */
[----:B------:R-:W-:Y:S01]  /*5c60*/  F2FP.TF32.F32.PACK_B R45, R45 ;  /* 0x0000002dff2d723e */ /* 0x000fe200024050ff */
[-C--:B------:R-:W-:Y:S01]  /*5c70*/  FMUL R83, R83, R88.reuse ;  /* 0x0000005853537220 */ /* 0x080fe20000400000 */
[----:B------:R-:W-:Y:S01]  /*5c80*/  F2FP.TF32.F32.PACK_B R7, R7 ;  /* 0x00000007ff07723e */ /* 0x000fe200024050ff */
[-C--:B------:R-:W-:Y:S01]  /*5c90*/  FMUL R13, R84, R88.reuse ;  /* 0x00000058540d7220 */ /* 0x080fe20000400000 */
[----:B------:R-:W-:Y:S01]  /*5ca0*/  F2FP.TF32.F32.PACK_B R11, R11 ;  /* 0x0000000bff0b723e */ /* 0x000fe200024050ff */
[-C--:B-1----:R-:W-:Y:S01]  /*5cb0*/  FMUL R9, R50, R88.reuse ;  /* 0x0000005832097220 */ /* 0x082fe20000400000 */
[----:B------:R-:W-:Y:S01]  /*5cc0*/  ISETP.GT.AND P1, PT, R14, 0x31, PT ;  /* 0x000000310e00780c */ /* 0x000fe20003f24270 */
[----:B------:R0:W-:Y:S01]  /*5cd0*/  @P5 STG.E desc[UR54][R2.64+0xa0], R7 ;  /* 0x0000a00702005986 */ /* 0x0001e2000c101936 */
[C---:B------:R-:W-:Y:S01]  /*5ce0*/  ISETP.GT.AND P5, PT, R0.reuse, RZ, P0 ;  /* 0x000000ff0000720c */ /* 0x040fe200007a4270 */
[-C--:B------:R-:W-:Y:S01]  /*5cf0*/  FMUL R85, R85, R88.reuse ;  /* 0x0000005855557220 */ /* 0x080fe20000400000 */
[----:B------:R-:W-:Y:S01]  /*5d00*/  F2FP.TF32.F32.PACK_B R47, R47 ;  /* 0x0000002fff2f723e */ /* 0x000fe200024050ff */
[----:B------:R-:W-:Y:S01]  /*5d10*/  @P4 STG.E desc[UR54][R2.64+0xa4], R45 ;  /* 0x0000a42d02004986 */ /* 0x000fe2000c101936 */
[----:B------:R-:W-:Y:S01]  /*5d20*/  ISETP.GT.AND P4, PT, R0, RZ, P1 ;  /* 0x000000ff0000720c */ /* 0x000fe20000f84270 */
[-C--:B------:R-:W-:Y:S01]  /*5d30*/  FMUL R15, R86, R88.reuse ;  /* 0x00000058560f7220 */ /* 0x080fe20000400000 */
[----:B------:R-:W-:Y:S01]  /*5d40*/  F2FP.TF32.F32.PACK_B R49, R49 ;  /* 0x00000031ff31723e */ /* 0x000fe200024050ff */
[----:B------:R1:W-:Y:S01]  /*5d50*/  @P2 STG.E desc[UR54][R4.64+0xa0], R11 ;  /* 0x0000a00b04002986 */ /* 0x0003e2000c101936 */
[----:B------:R-:W-:Y:S01]  /*5d60*/  ISETP.GT.AND P2, PT, R0, 0x8, P0 ;  /* 0x000000080000780c */ /* 0x000fe20000744270 */
[-C--:B------:R-:W-:Y:S01]  /*5d70*/  FMUL R87, R87, R88.reuse ;  /* 0x0000005857577220 */ /* 0x080fe20000400000 */
[----:B------:R-:W-:Y:S01]  /*5d80*/  ISETP.GT.AND P0, PT, R14, 0x38, PT ;  /* 0x000000380e00780c */ /* 0x000fe20003f04270 */
[----:B0-----:R-:W-:Y:S01]  /*5d90*/  FMUL R7, R48, R88 ;  /* 0x0000005830077220 */ /* 0x001fe20000400000 */
[----:B------:R-:W-:Y:S01]  /*5da0*/  @P3 STG.E desc[UR54][R4.64+0xa4], R47 ;  /* 0x0000a42f04003986 */ /* 0x000fe2000c101936 */
[----:B------:R-:W-:-:S02]  /*5db0*/  ISETP.GT.AND P3, PT, R0, 0x8, P1 ;  /* 0x000000080000780c */ /* 0x000fc40000f64270 */
[----:B------:R-:W-:Y:S02]  /*5dc0*/  F2FP.TF32.F32.PACK_B R9, R9 ;  /* 0x00000009ff09723e */ /* 0x000fe400024050ff */
[----:B------:R-:W-:Y:S02]  /*5dd0*/  F2FP.TF32.F32.PACK_B R7, R7 ;  /* 0x00000007ff07723e */ /* 0x000fe400024050ff */
[----:B------:R-:W-:Y:S01]  /*5de0*/  ISETP.GT.AND P1, PT, R14, 0x39, PT ;  /* 0x000000390e00780c */ /* 0x000fe20003f24270 */
[----:B-1----:R-:W-:Y:S01]  /*5df0*/  FMUL R11, R54, R88 ;  /* 0x00000058360b7220 */ /* 0x002fe20000400000 */
[----:B------:R-:W-:Y:S01]  /*5e00*/  F2FP.TF32.F32.PACK_B R51, R51 ;  /* 0x00000033ff33723e */ /* 0x000fe200024050ff */
[----:B------:R0:W-:Y:S01]  /*5e10*/  @P5 STG.E desc[UR54][R2.64+0xc0], R7 ;  /* 0x0000c00702005986 */ /* 0x0001e2000c101936 */
[C---:B------:R-:W-:Y:S02]  /*5e20*/  ISETP.GT.AND P5, PT, R0.reuse, RZ, P0 ;  /* 0x000000ff0000720c */ /* 0x040fe400007a4270 */
[----:B------:R-:W-:Y:S01]  /*5e30*/  F2FP.TF32.F32.PACK_B R53, R53 ;  /* 0x00000035ff35723e */ /* 0x000fe200024050ff */
[----:B------:R-:W-:Y:S01]  /*5e40*/  @P4 STG.E desc[UR54][R2.64+0xc4], R49 ;  /* 0x0000c43102004986 */ /* 0x000fe2000c101936 */
[----:B------:R-:W-:-:S02]  /*5e50*/  ISETP.GT.AND P4, PT, R0, RZ, P1 ;  /* 0x000000ff0000720c */ /* 0x000fc40000f84270 */
[----:B------:R-:W-:Y:S01]  /*5e60*/  F2FP.TF32.F32.PACK_B R11, R11 ;  /* 0x0000000bff0b723e */ /* 0x000fe200024050ff */
[----:B------:R1:W-:Y:S01]  /*5e70*/  @P2 STG.E desc[UR54][R4.64+0xc0], R9 ;  /* 0x0000c00904002986 */ /* 0x0003e2000c101936 */
[----:B------:R-:W-:Y:S02]  /*5e80*/  ISETP.GT.AND P2, PT, R0, 0x8, P0 ;  /* 0x000000080000780c */ /* 0x000fe40000744270 */
[----:B------:R-:W-:Y:S01]  /*5e90*/  ISETP.GT.AND P0, PT, R14, 0x40, PT ;  /* 0x000000400e00780c */ /* 0x000fe20003f04270 */
[----:B0-----:R-:W-:Y:S01]  /*5ea0*/  FMUL R7, R52, R88 ;  /* 0x0000005834077220 */ /* 0x001fe20000400000 */
[----:B------:R-:W-:Y:S01]  /*5eb0*/  @P3 STG.E desc[UR54][R4.64+0xc4], R51 ;  /* 0x0000c43304003986 */ /* 0x000fe2000c101936 */
[----:B------:R-:W-:Y:S02]  /*5ec0*/  ISETP.GT.AND P3, PT, R0, 0x8, P1 ;  /* 0x000000080000780c */ /* 0x000fe40000f64270 */
[----:B------:R-:W-:Y:S02]  /*5ed0*/  ISETP.GT.AND P1, PT, R14, 0x41, PT ;  /* 0x000000410e00780c */ /* 0x000fe40003f24270 */
[----:B------:R-:W-:-:S02]  /*5ee0*/  F2FP.TF32.F32.PACK_B R7, R7 ;  /* 0x00000007ff07723e */ /* 0x000fc400024050ff */
[----:B------:R-:W-:Y:S01]  /*5ef0*/  F2FP.TF32.F32.PACK_B R55, R55 ;  /* 0x00000037ff37723e */ /* 0x000fe200024050ff */
[----:B-1----:R-:W-:Y:S01]  /*5f00*/  FMUL R9, R58, R88 ;  /* 0x000000583a097220 */ /* 0x002fe20000400000 */
[----:B------:R-:W-:Y:S01]  /*5f10*/  F2FP.TF32.F32.PACK_B R57, R57 ;  /* 0x00000039ff39723e */ /* 0x000fe200024050ff */
[----:B------:R0:W-:Y:S01]  /*5f20*/  @P5 STG.E desc[UR54][R2.64+0xe0], R7 ;  /* 0x0000e00702005986 */ /* 0x0001e2000c101936 */
[C---:B------:R-:W-:Y:S02]  /*5f30*/  ISETP.GT.AND P5, PT, R0.reuse, RZ, P0 ;  /* 0x000000ff0000720c */ /* 0x040fe400007a4270 */
[----:B------:R-:W-:Y:S01]  /*5f40*/  F2FP.TF32.F32.PACK_B R9, R9 ;  /* 0x00000009ff09723e */ /* 0x000fe200024050ff */
[----:B------:R-:W-:Y:S01]  /*5f50*/  @P4 STG.E desc[UR54][R2.64+0xe4], R53 ;  /* 0x0000e43502004986 */ /* 0x000fe2000c101936 */
[C---:B------:R-:W-:Y:S02]  /*5f60*/  ISETP.GT.AND P4, PT, R0.reuse, RZ, P1 ;  /* 0x000000ff0000720c */ /* 0x040fe40000f84270 */
[----:B------:R-:W-:Y:S01]  /*5f70*/  F2FP.TF32.F32.PACK_B R59, R59 ;  /* 0x0000003bff3b723e */ /* 0x000fe200024050ff */
[----:B------:R1:W-:Y:S01]  /*5f80*/  @P2 STG.E desc[UR54][R4.64+0xe0], R11 ;  /* 0x0000e00b04002986 */ /* 0x0003e2000c101936 */
[----:B------:R-:W-:-:S02]  /*5f90*/  ISETP.GT.AND P2, PT, R0, 0x8, P0 ;  /* 0x000000080000780c */ /* 0x000fc40000744270 */
[----:B------:R-:W-:Y:S01]  /*5fa0*/  ISETP.GT.AND P0, PT, R14, 0x48, PT ;  /* 0x000000480e00780c */ /* 0x000fe20003f04270 */
[-C--:B0-----:R-:W-:Y:S01]  /*5fb0*/  FMUL R7, R56, R88.reuse ;  /* 0x0000005838077220 */ /* 0x081fe20000400000 */
[----:B------:R-:W-:Y:S01]  /*5fc0*/  @P3 STG.E desc[UR54][R4.64+0xe4], R55 ;  /* 0x0000e43704003986 */ /* 0x000fe2000c101936 */
[----:B------:R-:W-:Y:S02]  /*5fd0*/  ISETP.GT.AND P3, PT, R0, 0x8, P1 ;  /* 0x000000080000780c */ /* 0x000fe40000f64270 */
[----:B------:R-:W-:Y:S02]  /*5fe0*/  ISETP.GT.AND P1, PT, R14, 0x49, PT ;  /* 0x000000490e00780c */ /* 0x000fe40003f24270 */
[----:B------:R-:W-:Y:S01]  /*5ff0*/  F2FP.TF32.F32.PACK_B R7, R7 ;  /* 0x00000007ff07723e */ /* 0x000fe200024050ff */
[----:B-1----:R-:W-:Y:S01]  /*6000*/  FMUL R11, R62, R88 ;  /* 0x000000583e0b7220 */ /* 0x002fe20000400000 */
[----:B------:R-:W-:-:S03]  /*6010*/  F2FP.TF32.F32.PACK_B R61, R61 ;  /* 0x0000003dff3d723e */ /* 0x000fc600024050ff */
[----:B------:R0:W-:Y:S01]  /*6020*/  @P5 STG.E desc[UR54][R2.64+0x100], R7 ;  /* 0x0001000702005986 */ /* 0x0001e2000c101936 */
[C---:B------:R-:W-:Y:S02]  /*6030*/  ISETP.GT.AND P5, PT, R0.reuse, RZ, P0 ;  /* 0x000000ff0000720c */ /* 0x040fe400007a4270 */
[----:B------:R-:W-:Y:S01]  /*6040*/  F2FP.TF32.F32.PACK_B R11, R11 ;  /* 0x0000000bff0b723e */ /* 0x000fe200024050ff */
[----:B------:R-:W-:Y:S01]  /*6050*/  @P4 STG.E desc[UR54][R2.64+0x104], R57 ;  /* 0x0001043902004986 */ /* 0x000fe2000c101936 */
[C---:B------:R-:W-:Y:S02]  /*6060*/  ISETP.GT.AND P4, PT, R0.reuse, RZ, P1 ;  /* 0x000000ff0000720c */ /* 0x040fe40000f84270 */
[----:B------:R-:W-:Y:S01]  /*6070*/  F2FP.TF32.F32.PACK_B R63, R63 ;  /* 0x0000003fff3f723e */ /* 0x000fe200024050ff */
[----:B------:R1:W-:Y:S01]  /*6080*/  @P2 STG.E desc[UR54][R4.64+0x100], R9 ;  /* 0x0001000904002986 */ /* 0x0003e2000c101936 */
[----:B------:R-:W-:Y:S02]  /*6090*/  ISETP.GT.AND P2, PT, R0, 0x8, P0 ;  /* 0x000000080000780c */ /* 0x000fe40000744270 */
[----:B------:R-:W-:Y:S01]  /*60a0*/  ISETP.GT.AND P0, PT, R14, 0x50, PT ;  /* 0x000000500e00780c */ /* 0x000fe20003f04270 */
[----:B0-----:R-:W-:Y:S01]  /*60b0*/  FMUL R7, R60, R88 ;  /* 0x000000583c077220 */ /* 0x001fe20000400000 */
[----:B------:R-:W-:Y:S01]  /*60c0*/  @P3 STG.E desc[UR54][R4.64+0x104], R59 ;  /* 0x0001043b04003986 */ /* 0x000fe2000c101936 */
[----:B------:R-:W-:-:S02]  /*60d0*/  ISETP.GT.AND P3, PT, R0, 0x8, P1 ;  /* 0x000000080000780c */ /* 0x000fc40000f64270 */
        /* <DEDUP_REMOVED lines=38> */
[----:B------:R-:W-:Y:S01]  /*6340*/  ISETP.GT.AND P0, PT, R0, 0x8, P0 ;  /* 0x000000080000780c */ /* 0x000fe20000704270 */
[----:B------:R-:W-:Y:S01]  /*6350*/  @P4 STG.E desc[UR54][R2.64+0x164], R69 ;  /* 0x0001644502004986 */ /* 0x000fe2000c101936 */
[----:B------:R-:W-:Y:S02]  /*6360*/  ISETP.GT.AND P4, PT, R14, 0x69, PT ;  /* 0x000000690e00780c */ /* 0x000fe40003f84270 */
[----:B------:R-:W-:Y:S01]  /*6370*/  F2FP.TF32.F32.PACK_B R9, R9 ;  /* 0x00000009ff09723e */ /* 0x000fe200024050ff */
[----:B------:R1:W-:Y:S01]  /*6380*/  @P2 STG.E desc[UR54][R4.64+0x160], R11 ;  /* 0x0001600b04002986 */ /* 0x0003e2000c101936 */
[C---:B------:R-:W-:Y:S02]  /*6390*/  ISETP.GT.AND P2, PT, R0.reuse, RZ, P1 ;  /* 0x000000ff0000720c */ /* 0x040fe40000f44270 */
[----:B------:R-:W-:Y:S01]  /*63a0*/  ISETP.GT.AND P1, PT, R0, 0x8, P1 ;  /* 0x000000080000780c */ /* 0x000fe20000f24270 */
[----:B0-----:R-:W-:Y:S01]  /*63b0*/  FMUL R7, R72, R88 ;  /* 0x0000005848077220 */ /* 0x001fe20000400000 */
[----:B------:R-:W-:Y:S01]  /*63c0*/  @P3 STG.E desc[UR54][R4.64+0x164], R71 ;  /* 0x0001644704003986 */ /* 0x000fe2000c101936 */
[----:B------:R-:W-:-:S02]  /*63d0*/  ISETP.GT.AND P6, PT, R0, RZ, P4 ;  /* 0x000000ff0000720c */ /* 0x000fc400027c4270 */
[----:B------:R-:W-:Y:S02]  /*63e0*/  F2FP.TF32.F32.PACK_B R75, R75 ;  /* 0x0000004bff4b723e */ /* 0x000fe400024050ff */
[----:B------:R-:W-:Y:S02]  /*63f0*/  F2FP.TF32.F32.PACK_B R7, R7 ;  /* 0x00000007ff07723e */ /* 0x000fe400024050ff */
[----:B------:R-:W-:Y:S01]  /*6400*/  F2FP.TF32.F32.PACK_B R77, R77 ;  /* 0x0000004dff4d723e */ /* 0x000fe200024050ff */
[----:B-1----:R-:W-:Y:S01]  /*6410*/  FMUL R11, R82, R88 ;  /* 0x00000058520b7220 */ /* 0x002fe20000400000 */
[----:B------:R-:W-:Y:S01]  /*6420*/  ISETP.GT.AND P4, PT, R0, 0x8, P4 ;  /* 0x000000080000780c */ /* 0x000fe20002784270 */
[----:B------:R0:W-:Y:S01]  /*6430*/  @P5 STG.E desc[UR54][R2.64+0x180], R7 ;  /* 0x0001800702005986 */ /* 0x0001e2000c101936 */
[----:B------:R-:W-:Y:S02]  /*6440*/  ISETP.GT.AND P5, PT, R14, 0x68, PT ;  /* 0x000000680e00780c */ /* 0x000fe40003fa4270 */
[----:B------:R-:W-:Y:S01]  /*6450*/  F2FP.TF32.F32.PACK_B R79, R79 ;  /* 0x0000004fff4f723e */ /* 0x000fe200024050ff */
[----:B------:R-:W-:Y:S01]  /*6460*/  @P2 STG.E desc[UR54][R2.64+0x184], R73 ;  /* 0x0001844902002986 */ /* 0x000fe2000c101936 */
[----:B------:R-:W-:-:S02]  /*6470*/  ISETP.GT.AND P3, PT, R0, RZ, P5 ;  /* 0x000000ff0000720c */ /* 0x000fc40002f64270 */
[----:B------:R-:W-:Y:S01]  /*6480*/  ISETP.GT.AND P5, PT, R0, 0x8, P5 ;  /* 0x000000080000780c */ /* 0x000fe20002fa4270 */
[----:B------:R1:W-:Y:S01]  /*6490*/  @P0 STG.E desc[UR54][R4.64+0x180], R9 ;  /* 0x0001800904000986 */ /* 0x0003e2000c101936 */
[C---:B------:R-:W-:Y:S02]  /*64a0*/  ISETP.GT.AND P2, PT, R14.reuse, 0x71, PT ;  /* 0x000000710e00780c */ /* 0x040fe40003f44270 */
[----:B------:R-:W-:Y:S01]  /*64b0*/  ISETP.GT.AND P0, PT, R14, 0x79, PT ;  /* 0x000000790e00780c */ /* 0x000fe20003f04270 */
[-C--:B0-----:R-:W-:Y:S01]  /*64c0*/  FMUL R7, R76, R88.reuse ;  /* 0x000000584c077220 */ /* 0x081fe20000400000 */
[----:B------:R-:W-:Y:S01]  /*64d0*/  @P1 STG.E desc[UR54][R4.64+0x184], R75 ;  /* 0x0001844b04001986 */ /* 0x000fe2000c101936 */
[----:B------:R-:W-:Y:S02]  /*64e0*/  ISETP.GT.AND P1, PT, R14, 0x78, PT ;  /* 0x000000780e00780c */ /* 0x000fe40003f24270 */
[----:B------:R-:W-:Y:S02]  /*64f0*/  F2FP.TF32.F32.PACK_B R81, R81 ;  /* 0x00000051ff51723e */ /* 0x000fe400024050ff */
[----:B------:R-:W-:Y:S01]  /*6500*/  F2FP.TF32.F32.PACK_B R7, R7 ;  /* 0x00000007ff07723e */ /* 0x000fe200024050ff */
[----:B-1----:R-:W-:Y:S01]  /*6510*/  FMUL R9, R78, R88 ;  /* 0x000000584e097220 */ /* 0x002fe20000400000 */
[----:B------:R-:W-:-:S03]  /*6520*/  F2FP.TF32.F32.PACK_B R11, R11 ;  /* 0x0000000bff0b723e */ /* 0x000fc600024050ff */
[----:B------:R0:W-:Y:S01]  /*6530*/  @P3 STG.E desc[UR54][R2.64+0x1a0], R7 ;  /* 0x0001a00702003986 */ /* 0x0001e2000c101936 */
[----:B------:R-:W-:Y:S02]  /*6540*/  ISETP.GT.AND P3, PT, R14, 0x70, PT ;  /* 0x000000700e00780c */ /* 0x000fe40003f64270 */
[----:B------:R-:W-:Y:S01]  /*6550*/  F2FP.TF32.F32.PACK_B R9, R9 ;  /* 0x00000009ff09723e */ /* 0x000fe200024050ff */
[----:B------:R-:W-:Y:S01]  /*6560*/  @P6 STG.E desc[UR54][R2.64+0x1a4], R77 ;  /* 0x0001a44d02006986 */ /* 0x000fe2000c101936 */
[C---:B------:R-:W-:Y:S02]  /*6570*/  ISETP.GT.AND P6, PT, R0.reuse, RZ, P3 ;  /* 0x000000ff0000720c */ /* 0x040fe40001fc4270 */
[C---:B------:R-:W-:Y:S01]  /*6580*/  ISETP.GT.AND P3, PT, R0.reuse, 0x8, P3 ;  /* 0x000000080000780c */ /* 0x040fe20001f64270 */
[----:B------:R-:W-:Y:S01]  /*6590*/  @P5 STG.E desc[UR54][R4.64+0x1a0], R9 ;  /* 0x0001a00904005986 */ /* 0x000fe2000c101936 */
[C---:B------:R-:W-:Y:S02]  /*65a0*/  ISETP.GT.AND P5, PT, R0.reuse, RZ, P2 ;  /* 0x000000ff0000720c */ /* 0x040fe400017a4270 */
[----:B------:R-:W-:Y:S01]  /*65b0*/  ISETP.GT.AND P2, PT, R0, 0x8, P2 ;  /* 0x000000080000780c */ /* 0x000fe20001744270 */
[----:B0-----:R-:W-:Y:S01]  /*65c0*/  FMUL R7, R80, R88 ;  /* 0x0000005850077220 */ /* 0x001fe20000400000 */
[----:B------:R-:W-:Y:S01]  /*65d0*/  @P4 STG.E desc[UR54][R4.64+0x1a4], R79 ;  /* 0x0001a44f04004986 */ /* 0x000fe2000c101936 */
[----:B------:R-:W-:-:S02]  /*65e0*/  ISETP.GT.AND P4, PT, R0, RZ, P1 ;  /* 0x000000ff0000720c */ /* 0x000fc40000f84270 */
[C---:B------:R-:W-:Y:S02]  /*65f0*/  ISETP.GT.AND P1, PT, R0.reuse, 0x8, P1 ;  /* 0x000000080000780c */ /* 0x040fe40000f24270 */
[----:B------:R-:W-:Y:S02]  /*6600*/  F2FP.TF32.F32.PACK_B R7, R7 ;  /* 0x00000007ff07723e */ /* 0x000fe400024050ff */
[----:B------:R-:W-:Y:S02]  /*6610*/  F2FP.TF32.F32.PACK_B R83, R83 ;  /* 0x00000053ff53723e */ /* 0x000fe400024050ff */
[----:B------:R-:W-:Y:S01]  /*6620*/  F2FP.TF32.F32.PACK_B R13, R13 ;  /* 0x0000000dff0d723e */ /* 0x000fe200024050ff */
[----:B------:R-:W-:Y:S01]  /*6630*/  @P6 STG.E desc[UR54][R2.64+0x1c0], R7 ;  /* 0x0001c00702006986 */ /* 0x000fe2000c101936 */
[C---:B------:R-:W-:Y:S02]  /*6640*/  ISETP.GT.AND P6, PT, R0.reuse, RZ, P0 ;  /* 0x000000ff0000720c */ /* 0x040fe400007c4270 */
[----:B------:R-:W-:Y:S01]  /*6650*/  ISETP.GT.AND P0, PT, R0, 0x8, P0 ;  /* 0x000000080000780c */ /* 0x000fe20000704270 */
[----:B------:R-:W-:Y:S01]  /*6660*/  @P5 STG.E desc[UR54][R2.64+0x1c4], R81 ;  /* 0x0001c45102005986 */ /* 0x000fe2000c101936 */
[----:B------:R-:W-:-:S02]  /*6670*/  F2FP.TF32.F32.PACK_B R85, R85 ;  /* 0x00000055ff55723e */ /* 0x000fc400024050ff */
[----:B------:R-:W-:Y:S01]  /*6680*/  F2FP.TF32.F32.PACK_B R15, R15 ;  /* 0x0000000fff0f723e */ /* 0x000fe200024050ff */
[----:B------:R-:W-:Y:S01]  /*6690*/  @P3 STG.E desc[UR54][R4.64+0x1c0], R11 ;  /* 0x0001c00b04003986 */ /* 0x000fe2000c101936 */
[----:B------:R-:W-:-:S03]  /*66a0*/  F2FP.TF32.F32.PACK_B R87, R87 ;  /* 0x00000057ff57723e */ /* 0x000fc600024050ff */
[----:B------:R-:W-:Y:S04]  /*66b0*/  @P2 STG.E desc[UR54][R4.64+0x1c4], R83 ;  /* 0x0001c45304002986 */ /* 0x000fe8000c101936 */
[----:B------:R-:W-:Y:S04]  /*66c0*/  @P4 STG.E desc[UR54][R2.64+0x1e0], R13 ;  /* 0x0001e00d02004986 */ /* 0x000fe8000c101936 */
[----:B------:R0:W-:Y:S02]  /*66d0*/  @P6 STG.E desc[UR54][R2.64+0x1e4], R85 ;  /* 0x0001e45502006986 */ /* 0x0001e4000c101936 */
[----:B0-----:R-:W-:-:S02]  /*66e0*/  @P1 IMAD.MOV.U32 R2, RZ, RZ, R4 ;  /* 0x000000ffff021224 */ /* 0x001fc400078e0004 */
[----:B------:R-:W-:-:S05]  /*66f0*/  @P1 IMAD.MOV.U32 R3, RZ, RZ, R5 ;  /* 0x000000ffff031224 */ /* 0x000fca00078e0005 */
[----:B------:R0:W-:Y:S04]  /*6700*/  @P1 STG.E desc[UR54][R2.64+0x1e0], R15 ;  /* 0x0001e00f02001986 */ /* 0x0001e8000c101936 */
[----:B------:R0:W-:Y:S02]  /*6710*/  @P0 STG.E desc[UR54][R4.64+0x1e4], R87 ;  /* 0x0001e45704000986 */ /* 0x0001e4000c101936 */
.L_x_161:
[----:B------:R-:W-:Y:S05]  /*6720*/  BSYNC B0 ;  /* 0x0000000000007941 */ /* 0x000fea0003800000 */
.L_x_35:
[----:B0-----:R-:W-:Y:S01]  /*6730*/  IMAD.U32 R2, RZ, RZ, UR52 ;  /* 0x00000034ff027e24 */ /* 0x001fe2000f8e00ff */
[----:B------:R-:W-:Y:S01]  /*6740*/  ULDC.64 UR4, c[0x0][0x650] ;  /* 0x0001940000047ab9 */ /* 0x000fe20000000a00 */
[----:B------:R-:W-:Y:S01]  /*6750*/  IMAD.U32 R3, RZ, RZ, UR53 ;  /* 0x00000035ff037e24 */ /* 0x000fe2000f8e00ff */
[----:B------:R0:W-:Y:S01]  /*6760*/  SYNCS.ARRIVE.TRANS64.A1T0 RZ, [R98+UR50], RZ ;  /* 0x000000ff62ff79a7 */ /* 0x0001e20008100032 */
[----:B------:R-:W-:Y:S01]  /*6770*/  PRMT R0, RZ, 0x7610, R0 ;  /* 0x00007610ff007816 */ /* 0x000fe20000000000 */
[----:B------:R-:W-:Y:S01]  /*6780*/  IMAD.MOV.U32 R18, RZ, RZ, -0x1 ;  /* 0xffffffffff127424 */ /* 0x000fe200078e00ff */
[----:B------:R-:W-:Y:S01]  /*6790*/  LEA R16, P0, R2, R16, 0x1 ;  /* 0x0000001002107211 */ /* 0x000fe200078008ff */
[----:B------:R-:W-:Y:S02]  /*67a0*/  IMAD.MOV.U32 R2, RZ, RZ, -0x1 ;  /* 0xffffffffff027424 */ /* 0x000fe400078e00ff */
[----:B------:R-:W-:Y:S01]  /*67b0*/  IMAD.MOV.U32 R19, RZ, RZ, -0x1 ;  /* 0xffffffffff137424 */ /* 0x000fe200078e00ff */
[----:B------:R-:W-:-:S02]  /*67c0*/  IADD3.X R17, R17, UR41, RZ, P0, !PT ;  /* 0x0000002911117c10 */ /* 0x000fc400087fe4ff */
[----:B------:R-:W-:-:S04]  /*67d0*/  ISETP.GE.U32.AND P0, PT, R16, UR4, PT ;  /* 0x0000000410007c0c */ /* 0x000fc8000bf06070 */
[----:B------:R-:W-:-:S13]  /*67e0*/  ISETP.GE.U32.AND.EX P0, PT, R17, UR5, PT, P0 ;  /* 0x0000000511007c0c */ /* 0x000fda000bf06100 */
[----:B0-----:R-:W-:Y:S05]  /*67f0*/  @P0 BRA `(.L_x_162) ;  /* 0x0000000400700947 */ /* 0x001fea0003800000 */
[----:B------:R-:W0:Y:S01]  /*6800*/  S2UR UR7, SR_CTAID.X ;  /* 0x00000000000779c3 */ /* 0x000e220000002500 */
[----:B------:R-:W-:Y:S01]  /*6810*/  ULDC.64 UR4, c[0x0][0x628] ;  /* 0x00018a0000047ab9 */ /* 0x000fe20000000a00 */
[----:B------:R-:W-:Y:S01]  /*6820*/  ULDC UR6, c[0x0][0x150] ;  /* 0x0000540000067ab9 */ /* 0x000fe20000000800 */
[----:B------:R-:W-:Y:S01]  /*6830*/  ISETP.NE.U32.AND P0, PT, RZ, UR4, PT ;  /* 0x00000004ff007c0c */ /* 0x000fe2000bf05070 */
[----:B------:R-:W-:Y:S01]  /*6840*/  ULDC UR15, c[0x0][0x630] ;  /* 0x00018c00000f7ab9 */ /* 0x000fe20000000800 */
[C---:B------:R-:W-:Y:S02]  /*6850*/  R2UR UR17, R16.reuse ;  /* 0x00000000101172ca */ /* 0x040fe400000e0000 */
[----:B------:R-:W-:Y:S01]  /*6860*/  ISETP.NE.AND.EX P0, PT, RZ, UR5, PT, P0 ;  /* 0x00000005ff007c0c */ /* 0x000fe2000bf05300 */
[----:B------:R-:W1:Y:S01]  /*6870*/  S2UR UR16, SR_CTAID.Y ;  /* 0x00000000001079c3 */ /* 0x000e620000002600 */
[----:B------:R-:W-:Y:S02]  /*6880*/  R2UR UR12, R16 ;  /* 0x00000000100c72ca */ /* 0x000fe400000e0000 */
[----:B------:R-:W-:-:S02]  /*6890*/  R2UR UR13, R17 ;  /* 0x00000000110d72ca */ /* 0x000fc400000e0000 */
[----:B0-----:R-:W-:-:S05]  /*68a0*/  I2FP.F32.U32 R0, UR7 ;  /* 0x0000000700007c45 */ /* 0x001fca0008201000 */
[----:B------:R-:W-:Y:S01]  /*68b0*/  FMUL R0, R0, UR6 ;  /* 0x0000000600007c20 */ /* 0x000fe20008400000 */
[----:B------:R-:W-:Y:S01]  /*68c0*/  ULDC UR6, c[0x0][0x154] ;  /* 0x0000550000067ab9 */ /* 0x000fe20000000800 */
[----:B-1----:R-:W-:-:S04]  /*68d0*/  I2FP.F32.U32 R2, UR16 ;  /* 0x0000001000027c45 */ /* 0x002fc80008201000 */
[----:B------:R-:W0:Y:S01]  /*68e0*/  F2I.U32.TRUNC.NTZ R0, R0 ;  /* 0x0000000000007305 */ /* 0x000e22000020f000 */
[----:B------:R-:W-:Y:S01]  /*68f0*/  FMUL R2, R2, UR6 ;  /* 0x0000000602027c20 */ /* 0x000fe20008400000 */
[----:B------:R-:W-:Y:S06]  /*6900*/  @!P0 BRA `(.L_x_163) ;  /* 0x0000000000308947 */ /* 0x000fec0003800000 */
        /* <DEDUP_REMOVED lines=12> */
.L_x_163:
[----:B------:R-:W-:Y:S01]  /*69d0*/  USHF.R.U64 UR6, UR12, UR15, UR13 ;  /* 0x0000000f0c067299 */ /* 0x000fe2000800120d */
[----:B------:R-:W-:Y:S01]  /*69e0*/  R2UR UR5, R17 ;  /* 0x00000000110572ca */ /* 0x000fe200000e0000 */
[----:B------:R-:W-:Y:S01]  /*69f0*/  USHF.R.U32.HI UR4, URZ, UR15, UR13 ;  /* 0x0000000f3f047299 */ /* 0x000fe2000801160d */
[----:B------:R-:W1:Y:S01]  /*6a00*/  F2I.U32.TRUNC.NTZ R2, R2 ;  /* 0x0000000200027305 */ /* 0x000e62000020f000 */
[----:B------:R-:W-:Y:S01]  /*6a10*/  UIADD3 UR9, UP0, URZ, -UR6, URZ ;  /* 0x800000063f097290 */ /* 0x000fe2000ff1e03f */
[----:B------:R-:W-:Y:S01]  /*6a20*/  ULDC.64 UR10, c[0x0][0x620] ;  /* 0x00018800000a7ab9 */ /* 0x000fe20000000a00 */
[----:B------:R-:W-:Y:S02]  /*6a30*/  ULDC UR14, c[0x0][0x608] ;  /* 0x00018200000e7ab9 */ /* 0x000fe40000000800 */
[----:B------:R-:W-:Y:S01]  /*6a40*/  UIADD3.X UR4, URZ, ~UR4, URZ, UP0, !UPT ;  /* 0x800000043f047290 */ /* 0x000fe200087fe43f */
[----:B------:R-:W-:Y:S01]  /*6a50*/  ULDC UR15, c[0x0][0x658] ;  /* 0x00019600000f7ab9 */ /* 0x000fe20000000800 */
[----:B------:R-:W-:-:S02]  /*6a60*/  ULDC UR12, c[0x0][0x144] ;  /* 0x00005100000c7ab9 */ /* 0x000fc40000000800 */
[----:B------:R-:W-:Y:S01]  /*6a70*/  UIMAD UR8, UR4, UR10, URZ ;  /* 0x0000000a040872a4 */ /* 0x000fe2000f8e023f */
[----:B------:R-:W-:Y:S02]  /*6a80*/  ULDC UR22, c[0x0][0x148] ;  /* 0x0000520000167ab9 */ /* 0x000fe40000000800 */
[----:B------:R-:W-:Y:S01]  /*6a90*/  UMOV UR4, UR17 ;  /* 0x0000001100047c82 */ /* 0x000fe20008000000 */
[----:B------:R-:W-:Y:S02]  /*6aa0*/  UIMAD UR8, UR9, UR11, UR8 ;  /* 0x0000000b090872a4 */ /* 0x000fe4000f8e0208 */
[----:B------:R-:W-:Y:S01]  /*6ab0*/  UIMAD.WIDE.U32 UR4, UR9, UR10, UR4 ;  /* 0x0000000a090472a5 */ /* 0x000fe2000f8e0004 */
[----:B0-----:R-:W-:Y:S01]  /*6ac0*/  R2UR UR9, R0 ;  /* 0x00000000000972ca */ /* 0x001fe200000e0000 */
[----:B------:R-:W-:Y:S01]  /*6ad0*/  ULDC UR20, c[0x0][0x648] ;  /* 0x0001920000147ab9 */ /* 0x000fe20000000800 */
[----:B-1----:R-:W-:Y:S01]  /*6ae0*/  R2UR UR13, R2 ;  /* 0x00000000020d72ca */ /* 0x002fe200000e0000 */
[----:B------:R-:W-:Y:S01]  /*6af0*/  UIADD3 UR8, UR5, UR8, URZ ;  /* 0x0000000805087290 */ /* 0x000fe2000fffe03f */
[----:B------:R-:W-:-:S02]  /*6b00*/  ULDC UR21, c[0x0][0x638] ;  /* 0x00018e0000157ab9 */ /* 0x000fc40000000800 */
[----:B------:R-:W-:Y:S02]  /*6b10*/  ULDC UR5, c[0x0][0x618] ;  /* 0x0001860000057ab9 */ /* 0x000fe40000000800 */
[----:B------:R-:W-:Y:S02]  /*6b20*/  USHF.R.U64 UR10, UR4, UR5, UR8 ;  /* 0x00000005040a7299 */ /* 0x000fe40008001208 */
[----:B------:R-:W-:-:S03]  /*6b30*/  USHF.R.U32.HI UR8, URZ, UR5, UR8 ;  /* 0x000000053f087299 */ /* 0x000fc60008011608 */
[----:B------:R-:W-:Y:S01]  /*6b40*/  ULDC.64 UR4, c[0x0][0x640] ;  /* 0x0001900000047ab9 */ /* 0x000fe20000000a00 */
[----:B------:R-:W-:Y:S01]  /*6b50*/  USHF.R.U64 UR11, UR10, UR14, UR8 ;  /* 0x0000000e0a0b7299 */ /* 0x000fe20008001208 */
[----:B------:R-:W-:Y:S01]  /*6b60*/  ISETP.NE.U32.AND P0, PT, RZ, UR4, PT ;  /* 0x00000004ff007c0c */ /* 0x000fe2000bf05070 */
[----:B------:R-:W-:Y:S02]  /*6b70*/  USHF.R.U32.HI UR8, URZ, UR14, UR8 ;  /* 0x0000000e3f087299 */ /* 0x000fe40008011608 */
[----:B------:R-:W-:Y:S01]  /*6b80*/  UIADD3 UR9, -UR9, URZ, URZ ;  /* 0x0000003f09097290 */ /* 0x000fe2000fffe13f */
[----:B------:R-:W-:Y:S01]  /*6b90*/  ISETP.NE.AND.EX P0, PT, RZ, UR5, PT, P0 ;  /* 0x00000005ff007c0c */ /* 0x000fe2000bf05300 */
[----:B------:R-:W-:Y:S02]  /*6ba0*/  USHF.R.U64 UR17, UR11, UR15, UR8 ;  /* 0x0000000f0b117299 */ /* 0x000fe40008001208 */
[----:B------:R-:W-:Y:S02]  /*6bb0*/  UIADD3 UR18, -UR13, URZ, URZ ;  /* 0x0000003f0d127290 */ /* 0x000fe4000fffe13f */
[----:B------:R-:W-:-:S02]  /*6bc0*/  USHF.R.U32.HI UR15, URZ, UR15, UR8 ;  /* 0x0000000f3f0f7299 */ /* 0x000fc40008011608 */
[----:B------:R-:W-:Y:S01]  /*6bd0*/  UIMAD UR19, UR12, UR9, UR7 ;  /* 0x000000090c1372a4 */ /* 0x000fe2000f8e0207 */
[----:B------:R-:W-:-:S05]  /*6be0*/  UMOV UR14, UR17 ;  /* 0x00000011000e7c82 */ /* 0x000fca0008000000 */
[----:B------:R-:W-:Y:S06]  /*6bf0*/  @!P0 BRA `(.L_x_164) ;  /* 0x0000000000288947 */ /* 0x000fec0003800000 */
        /* <DEDUP_REMOVED lines=10> */
.L_x_164:
[----:B------:R-:W-:Y:S01]  /*6ca0*/  UISETP.NE.AND UP0, UPT, UR38, URZ, UPT ;  /* 0x0000003f2600728c */ /* 0x000fe2000bf05270 */
[----:B------:R-:W-:Y:S01]  /*6cb0*/  IMAD.MOV.U32 R0, RZ, RZ, 0x1 ;  /* 0x00000001ff007424 */ /* 0x000fe200078e00ff */
[----:B------:R-:W-:Y:S01]  /*6cc0*/  USHF.R.U64 UR5, UR14, UR20, UR15 ;  /* 0x000000140e057299 */ /* 0x000fe2000800120f */
[----:B------:R-:W-:Y:S01]  /*6cd0*/  IMAD.U32 R19, RZ, RZ, UR6 ;  /* 0x00000006ff137e24 */ /* 0x000fe2000f8e00ff */
[----:B------:R-:W-:Y:S02]  /*6ce0*/  ULOP3.LUT UR4, UR11, UR47, URZ, 0xc0, !UPT ;  /* 0x0000002f0b047292 */ /* 0x000fe4000f8ec03f */
[----:B------:R-:W-:Y:S02]  /*6cf0*/  UIADD3 UR7, -UR5, URZ, URZ ;  /* 0x0000003f05077290 */ /* 0x000fe4000fffe13f */
[----:B------:R-:W-:Y:S02]  /*6d00*/  UIMAD UR4, UR44, UR5, UR4 ;  /* 0x000000052c0472a4 */ /* 0x000fe4000f8e0204 */
[----:B------:R-:W-:-:S02]  /*6d10*/  ULOP3.LUT UR10, UR10, UR43, URZ, 0xc0, !UPT ;  /* 0x0000002b0a0a7292 */ /* 0x000fc4000f8ec03f */
[----:B------:R-:W-:Y:S02]  /*6d20*/  @UP0 UIMAD UR19, UR22, UR18, UR16 ;  /* 0x00000012161302a4 */ /* 0x000fe4000f8e0210 */
[----:B------:R-:W-:Y:S01]  /*6d30*/  UIMAD UR5, UR7, UR21, UR17 ;  /* 0x00000015070572a4 */ /* 0x000fe2000f8e0211 */
[----:B------:R-:W-:Y:S02]  /*6d40*/  ULDC UR8, c[0x0][0x600] ;  /* 0x0001800000087ab9 */ /* 0x000fe40000000800 */
[----:B------:R-:W-:Y:S01]  /*6d50*/  ULDC UR7, c[0x0][0x610] ;  /* 0x0001840000077ab9 */ /* 0x000fe20000000800 */
[----:B------:R-:W-:Y:S02]  /*6d60*/  UIMAD UR5, UR5, UR8, UR10 ;  /* 0x00000008050572a4 */ /* 0x000fe4000f8e020a */
[----:B------:R-:W-:-:S04]  /*6d70*/  UIMAD UR4, UR4, UR7, UR19 ;  /* 0x00000007040472a4 */ /* 0x000fc8000f8e0213 */
[----:B------:R-:W-:Y:S02]  /*6d80*/  USEL UR7, UR5, UR4, !UP0 ;  /* 0x0000000405077287 */ /* 0x000fe4000c000000 */
[----:B------:R-:W-:-:S04]  /*6d90*/  USEL UR4, UR4, UR5, !UP0 ;  /* 0x0000000504047287 */ /* 0x000fc8000c000000 */
[----:B------:R-:W-:Y:S02]  /*6da0*/  IMAD.U32 R2, RZ, RZ, UR7 ;  /* 0x00000007ff027e24 */ /* 0x000fe4000f8e00ff */
[----:B------:R-:W-:-:S07]  /*6db0*/  IMAD.U32 R18, RZ, RZ, UR4 ;  /* 0x00000004ff127e24 */ /* 0x000fce000f8e00ff */
.L_x_162:
[----:B------:R-:W-:Y:S01]  /*6dc0*/  UIADD3 UR45, UR36, UR45, URZ ;  /* 0x0000002d242d7290 */ /* 0x000fe2000fffe03f */
[----:B------:R-:W-:Y:S02]  /*6dd0*/  LOP3.LUT P0, RZ, R0, 0xff, RZ, 0xc0, !PT ;  /* 0x000000ff00ff7812 */ /* 0x000fe4000780c0ff */
[----:B------:R-:W-:Y:S01]  /*6de0*/  LOP3.LUT R100, R100, 0x1, RZ, 0x3c, !PT ;  /* 0x0000000164647812 */ /* 0x000fe200078e3cff */
[----:B------:R-:W-:Y:S02]  /*6df0*/  USHF.R.U32.HI UR4, URZ, 0x2, UR45 ;  /* 0x000000023f047899 */ /* 0x000fe4000801162d */
[----:B------:R-:W-:Y:S02]  /*6e00*/  UISETP.GT.U32.AND UP0, UPT, UR45, 0x3, UPT ;  /* 0x000000032d00788c */ /* 0x000fe4000bf04070 */
[----:B------:R-:W-:Y:S02]  /*6e10*/  ULOP3.LUT UR4, UR4, 0x1, URZ, 0xc0, !UPT ;  /* 0x0000000104047892 */ /* 0x000fe4000f8ec03f */
[----:B------:R-:W-:-:S02]  /*6e20*/  UISETP.LT.U32.AND UP0, UPT, UR36, 0x4, UP0 ;  /* 0x000000042400788c */ /* 0x000fc40008701070 */
[----:B------:R-:W-:Y:S02]  /*6e30*/  UISETP.NE.U32.AND UP1, UPT, UR4, 0x1, UPT ;  /* 0x000000010400788c */ /* 0x000fe4000bf25070 */
[----:B------:R-:W-:Y:S02]  /*6e40*/  USEL UR5, URZ, 0x1, !UP0 ;  /* 0x000000013f057887 */ /* 0x000fe4000c000000 */
[----:B------:R-:W-:Y:S02]  /*6e50*/  UISETP.GT.U32.AND UP1, UPT, UR36, 0x3, !UP1 ;  /* 0x000000032400788c */ /* 0x000fe4000cf24070 */
[----:B------:R-:W-:Y:S02]  /*6e60*/  ULOP3.LUT UR45, UR45, 0x3, URZ, 0xc0, !UPT ;  /* 0x000000032d2d7892 */ /* 0x000fe4000f8ec03f */
[----:B------:R-:W-:-:S04]  /*6e70*/  USEL UR4, URZ, 0x1, !UP1 ;  /* 0x000000013f047887 */ /* 0x000fc8000c800000 */
[----:B------:R-:W-:Y:S01]  /*6e80*/  ULOP3.LUT UR48, UR4, UR48, UR5, 0x96, !UPT ;  /* 0x0000003004307292 */ /* 0x000fe2000f8e9605 */
[----:B------:R-:W-:Y:S11]  /*6e90*/  @P0 BRA `(.L_x_165) ;  /* 0xffffffa800700947 */ /* 0x000ff6000383ffff */
[----:B------:R-:W-:Y:S05]  /*6ea0*/  EXIT ;  /* 0x000000000000794d */ /* 0x000fea0003800000 */
.L_x_16:
[----:B------:R-:W-:-:S08]  /*6eb0*/  ISETP.NE.AND P0, PT, RZ, UR6, PT ;  /* 0x00000006ff007c0c */ /* 0x000fd0000bf05270 */
[----:B------:R-:W0:-:S00]  /*6ec0*/  USETMAXREG.DEALLOC.CTAPOOL 0x28 ;  /* 0x00000028000079c8 */ /* 0x000e0000080e0500 */
[----:B------:R-:W-:Y:S05]  /*6ed0*/  @P0 EXIT ;  /* 0x000000000000094d */ /* 0x000fea0003800000 */
[----:B0-----:R-:W-:Y:S01]  /*6ee0*/  LOP3.LUT P0, RZ, R0, 0xff, RZ, 0xc0, !PT ;  /* 0x000000ff00ff7812 */ /* 0x001fe2000780c0ff */
[----:B------:R-:W-:Y:S02]  /*6ef0*/  IMAD.MOV.U32 R0, RZ, RZ, 0x1 ;  /* 0x00000001ff007424 */ /* 0x000fe400078e00ff */
[----:B------:R-:W-:-:S10]  /*6f00*/  IMAD.MOV.U32 R8, RZ, RZ, RZ ;  /* 0x000000ffff087224 */ /* 0x000fd400078e00ff */
[----:B------:R-:W-:Y:S05]  /*6f10*/  @!P0 BRA `(.L_x_166) ;  /* 0x0000000c00608947 */ /* 0x000fea0003800000 */
[----:B------:R-:W0:Y:S01]  /*6f20*/  S2R R9, SR_CgaCtaId ;  /* 0x0000000000097919 */ /* 0x000e220000008800 */
[----:B------:R-:W-:Y:S01]  /*6f30*/  LOP3.LUT P0, RZ, R3, 0x1f, RZ, 0xc0, !PT ;  /* 0x0000001f03ff7812 */ /* 0x000fe2000780c0ff */
[----:B------:R-:W-:Y:S01]  /*6f40*/  ULDC UR5, c[0x0][0x658] ;  /* 0x0001960000057ab9 */ /* 0x000fe20000000800 */
[----:B------:R-:W-:Y:S01]  /*6f50*/  UMOV UR6, 0xffffffff ;  /* 0xffffffff00067882 */ /* 0x000fe20000000000 */
[----:B------:R-:W-:Y:S01]  /*6f60*/  BSSY B0, `(.L_x_166) ;  /* 0x00000d3000007945 */ /* 0x000fe20003800000 */
[----:B------:R-:W-:Y:S01]  /*6f70*/  USHF.L.U32 UR6, UR6, UR5, URZ ;  /* 0x0000000506067299 */ /* 0x000fe2000800063f */
[C---:B------:R-:W-:Y:S01]  /*6f80*/  ISETP.NE.AND P3, PT, R4.reuse, RZ, PT ;  /* 0x000000ff0400720c */ /* 0x040fe20003f65270 */
[----:B------:R-:W-:Y:S01]  /*6f90*/  IMAD.MOV.U32 R10, RZ, RZ, 0x1 ;  /* 0x00000001ff0a7424 */ /* 0x000fe200078e00ff */
[----:B------:R-:W-:Y:S01]  /*6fa0*/  ISETP.NE.OR P0, PT, R4, RZ, !P0 ;  /* 0x000000ff0400720c */ /* 0x000fe20004705670 */
[----:B------:R-:W-:Y:S01]  /*6fb0*/  IMAD.MOV.U32 R0, RZ, RZ, 0x1 ;  /* 0x00000001ff007424 */ /* 0x000fe200078e00ff */
[----:B------:R-:W-:Y:S01]  /*6fc0*/  ULDC UR4, c[0x0][0x600] ;  /* 0x0001800000047ab9 */ /* 0x000fe20000000800 */
[----:B------:R-:W-:Y:S01]  /*6fd0*/  IMAD.MOV.U32 R8, RZ, RZ, RZ ;  /* 0x000000ffff087224 */ /* 0x000fe200078e00ff */
[----:B------:R-:W-:Y:S01]  /*6fe0*/  UMOV UR7, 0x1 ;  /* 0x0000000100077882 */ /* 0x000fe20000000000 */
[----:B------:R-:W-:-:S02]  /*6ff0*/  UIADD3 UR21, UR37, 0x1, URZ ;  /* 0x0000000125157890 */ /* 0x000fc4000fffe03f */
[----:B------:R-:W-:Y:S02]  /*7000*/  ULOP3.LUT UR13, UR40, 0x2, URZ, 0xfc, !UPT ;  /* 0x00000002280d7892 */ /* 0x000fe4000f8efc3f */
[----:B------:R-:W-:Y:S02]  /*7010*/  UIADD3 UR4, UR4, -0x1, URZ ;  /* 0xffffffff04047890 */ /* 0x000fe4000fffe03f */
[----:B------:R-:W-:Y:S02]  /*7020*/  USHF.L.U32 UR5, UR7, UR5, URZ ;  /* 0x0000000507057299 */ /* 0x000fe4000800063f */
[----:B------:R-:W-:Y:S01]  /*7030*/  ULOP3.LUT UR6, URZ, UR6, URZ, 0x33, !UPT ;  /* 0x000000063f067292 */ /* 0x000fe2000f8e333f */
[----:B------:R-:W-:Y:S01]  /*7040*/  ULDC.64 UR30, c[0x0][0x198] ;  /* 0x00006600001e7ab9 */ /* 0x000fe20000000a00 */
[C---:B0-----:R-:W-:Y:S02]  /*7050*/  IMAD.SHL.U32 R11, R9.reuse, 0x40, RZ ;  /* 0x00000040090b7824 */ /* 0x041fe400078e00ff */
[----:B------:R-:W-:-:S03]  /*7060*/  IMAD.SHL.U32 R9, R9, 0x800, RZ ;  /* 0x0000080009097824 */ /* 0x000fc600078e00ff */
[----:B------:R-:W-:Y:S02]  /*7070*/  LOP3.LUT R11, R11, 0x40, RZ, 0xc0, !PT ;  /* 0x000000400b0b7812 */ /* 0x000fe400078ec0ff */
[----:B------:R-:W-:-:S07]  /*7080*/  LOP3.LUT R9, R9, 0x800, RZ, 0xc0, !PT ;  /* 0x0000080009097812 */ /* 0x000fce00078ec0ff */
.L_x_178:
[----:B------:R-:W-:-:S03]  /*7090*/  UMOV UR7, 0xffffffff ;  /* 0xffffffff00077882 */ /* 0x000fc60000000000 */
[----:B------:R-:W-:Y:S05]  /*70a0*/  BRA.DIV UR7, `(.L_x_167) ;  /* 0x0000001207147947 */ /* 0x000fea000b800000 */
[----:B------:R-:W-:-:S13]  /*70b0*/  ELECT P6, URZ, PT ;  /* 0x00000000003f782f */ /* 0x000fda00038c0000 */
.L_x_191:
[----:B------:R-:W0:Y:S01]  /*70c0*/  LDC R3, c[0x0][0x28c] ;  /* 0x0000a300ff037b82 */ /* 0x000e220000000800 */
[----:B------:R-:W-:Y:S01]  /*70d0*/  BSSY B1, `(.L_x_168) ;  /* 0x0000046000017945 */ /* 0x000fe20003800000 */
[----:B0-----:R-:W-:-:S13]  /*70e0*/  ISETP.LT.OR P6, PT, R3, 0x1, !P6 ;  /* 0x000000010300780c */ /* 0x001fda00077c1670 */
[----:B------:R-:W-:Y:S05]  /*70f0*/  @P6 BRA `(.L_x_169) ;  /* 0x00000004000c6947 */ /* 0x000fea0003800000 */
[----:B------:R-:W-:Y:S02]  /*7100*/  IMAD R6, R2, 0x80, R11 ;  /* 0x0000008002067824 */ /* 0x000fe400078e020b */
[----:B------:R-:W-:Y:S02]  /*7110*/  IMAD.SHL.U32 R18, R18, 0x40, RZ ;  /* 0x0000004012127824 */ /* 0x000fe400078e00ff */
[----:B------:R-:W-:Y:S02]  /*7120*/  IMAD.MOV.U32 R13, RZ, RZ, RZ ;  /* 0x000000ffff0d7224 */ /* 0x000fe400078e00ff */
[----:B------:R-:W-:Y:S02]  /*7130*/  IMAD.U32 R14, RZ, RZ, UR21 ;  /* 0x00000015ff0e7e24 */ /* 0x000fe4000f8e00ff */
[----:B------:R-:W-:Y:S02]  /*7140*/  IMAD.MOV.U32 R2, RZ, RZ, R0 ;  /* 0x000000ffff027224 */ /* 0x000fe400078e0000 */
[----:B------:R-:W-:-:S07]  /*7150*/  IMAD.MOV.U32 R4, RZ, RZ, R8 ;  /* 0x000000ffff047224 */ /* 0x000fce00078e0008 */
.L_x_173:
[----:B------:R-:W0:Y:S01]  /*7160*/  S2R R12, SR_CgaCtaId ;  /* 0x00000000000c7919 */ /* 0x000e220000008800 */
[----:B------:R-:W-:Y:S01]  /*7170*/  MOV R3, 0x400 ;  /* 0x0000040000037802 */ /* 0x000fe20000000f00 */
[----:B------:R-:W1:Y:S03]  /*7180*/  @!P3 LDC R5, c[0x0][0x500] ;  /* 0x00014000ff05bb82 */ /* 0x000e660000000800 */
[----:B0-----:R-:W-:Y:S02]  /*7190*/  LEA R7, R12, R3, 0x18 ;  /* 0x000000030c077211 */ /* 0x001fe400078ec0ff */
[----:B------:R-:W-:-:S03]  /*71a0*/  SHF.L.U32 R3, R2, 0x1f, RZ ;  /* 0x0000001f02037819 */ /* 0x000fc600000006ff */
[----:B------:R-:W-:-:S04]  /*71b0*/  IMAD R12, R4, 0x8, R7 ;  /* 0x00000008040c7824 */ /* 0x000fc800078e0207 */
[----:B------:R-:W0:Y:S02]  /*71c0*/  SYNCS.PHASECHK.TRANS64.TRYWAIT P1, [R12+URZ+0x20], R3 ;  /* 0x000020030c0075a7 */ /* 0x000e24000802017f */
[----:B01----:R-:W-:Y:S05]  /*71d0*/  @!P1 BRA `(.L_x_170) ;  /* 0x0000000c00e89947 */ /* 0x003fea0003800000 */
.L_x_192:
[----:B------:R-:W-:Y:S01]  /*71e0*/  UPRMT UR7, UR13, 0x9910, URZ ;  /* 0x000099100d077896 */ /* 0x000fe2000800003f */
[----:B------:R1:W-:Y:S03]  /*71f0*/  @!P3 SYNCS.ARRIVE.TRANS64 RZ, [R12+URZ], R5 ;  /* 0x000000050cffb9a7 */ /* 0x0003e6000800003f */
[----:B------:R-:W-:-:S06]  /*7200*/  UISETP.NE.AND UP0, UPT, UR7, 0x2, UPT ;  /* 0x000000020700788c */ /* 0x000fcc000bf05270 */
[----:B------:R-:W-:-:S13]  /*7210*/  PLOP3.LUT P1, PT, PT, PT, UP0, 0x80, 0x0 ;  /* 0x000000000000781c */ /* 0x000fda0003f2f008 */
[----:B-1----:R-:W-:Y:S05]  /*7220*/  @P1 BRA `(.L_x_171) ;  /* 0x0000000000041947 */ /* 0x002fea0003800000 */
[----:B------:R-:W-:Y:S01]  /*7230*/  BPT.TRAP 0x1 ;  /* 0x000000040000795c */ /* 0x000fe20000300000 */
.L_x_171:
[----:B------:R-:W-:Y:S05]  /*7240*/  @P0 BRA `(.L_x_172) ;  /* 0x0000000000040947 */ /* 0x000fea0003800000 */
[----:B------:R-:W-:Y:S01]  /*7250*/  BPT.TRAP 0x1 ;  /* 0x000000040000795c */ /* 0x000fe20000300000 */
.L_x_172:
[----:B0-----:R-:W-:Y:S01]  /*7260*/  IMAD R3, R4, 0x4000, R7 ;  /* 0x0000400004037824 */ /* 0x001fe200078e0207 */
[----:B------:R-:W-:Y:S01]  /*7270*/  R2UR UR34, R13 ;  /* 0x000000000d2272ca */ /* 0x000fe200000e0000 */
[----:B------:R-:W-:Y:S01]  /*7280*/  VIADD R14, R14, 0xffffffff ;  /* 0xffffffff0e0e7836 */ /* 0x000fe20000000000 */
[----:B------:R-:W-:Y:S01]  /*7290*/  R2UR UR33, R12 ;  /* 0x000000000c2172ca */ /* 0x000fe200000e0000 */
[----:B------:R-:W-:Y:S01]  /*72a0*/  UIADD3 UR14, UP0, UR30, 0xf0, URZ ;  /* 0x000000f01e0e7890 */ /* 0x000fe2000ff1e03f */
[----:B------:R-:W-:Y:S01]  /*72b0*/  R2UR UR24, R3 ;  /* 0x00000000031872ca */ /* 0x000fe200000e0000 */
[----:B------:R-:W-:Y:S01]  /*72c0*/  IMAD R3, R4, 0x2000, R9 ;  /* 0x0000200004037824 */ /* 0x000fe200078e0209 */
[----:B------:R-:W-:Y:S01]  /*72d0*/  R2UR UR36, R19 ;  /* 0x00000000132472ca */ /* 0x000fe200000e0000 */
[----:B------:R-:W-:Y:S01]  /*72e0*/  UIADD3 UR42, UP1, UR30, 0x1f0, URZ ;  /* 0x000001f01e2a7890 */ /* 0x000fe2000ff3e03f */
[----:B------:R-:W-:Y:S01]  /*72f0*/  R2UR UR35, R18 ;  /* 0x00000000122372ca */ /* 0x000fe200000e0000 */
[----:B------:R-:W-:Y:S01]  /*7300*/  IMAD R3, R3, 0x4, R7 ;  /* 0x0000000403037824 */ /* 0x000fe200078e0207 */
[----:B------:R-:W-:Y:S01]  /*7310*/  R2UR UR19, R6 ;  /* 0x00000000061372ca */ /* 0x000fe200000e0000 */
[----:B------:R-:W-:Y:S01]  /*7320*/  UIADD3.X UR15, URZ, UR31, URZ, UP0, !UPT ;  /* 0x0000001f3f0f7290 */ /* 0x000fe200087fe43f */
[----:B------:R-:W-:Y:S01]  /*7330*/  ISETP.GT.AND P2, PT, R14, 0x1, PT ;  /* 0x000000010e00780c */ /* 0x000fe20003f44270 */
[----:B------:R-:W-:Y:S01]  /*7340*/  UIADD3 UR26, UR34, 0x20, URZ ;  /* 0x00000020221a7890 */ /* 0x000fe2000fffe03f */
[----:B------:R-:W-:Y:S01]  /*7350*/  R2UR UR8, R3 ;  /* 0x00000000030872ca */ /* 0x000fe200000e0000 */
[----:B------:R-:W-:Y:S01]  /*7360*/  UIADD3.X UR43, URZ, UR31, URZ, UP1, !UPT ;  /* 0x0000001f3f2b7290 */ /* 0x000fe20008ffe43f */
[----:B------:R-:W-:Y:S01]  /*7370*/  VIADD R4, R4, 0x1 ;  /* 0x0000000104047836 */ /* 0x000fe20000000000 */
[----:B------:R-:W-:Y:S01]  /*7380*/  UIADD3 UR32, UR24, 0x180, URZ ;  /* 0x0000018018207890 */ /* 0x000fe2000fffe03f */
[----:B------:R-:W-:Y:S01]  /*7390*/  VIADD R13, R13, 0x40 ;  /* 0x000000400d0d7836 */ /* 0x000fe20000000000 */
[----:B------:R-:W-:Y:S01]  /*73a0*/  UIADD3 UR24, UR24, 0x2180, URZ ;  /* 0x0000218018187890 */ /* 0x000fe2000fffe03f */
[----:B------:R-:W-:Y:S01]  /*73b0*/  UMOV UR22, 0x0 ;  /* 0x0000000000167882 */ /* 0x000fe20000000000 */
[----:B------:R-:W-:Y:S01]  /*73c0*/  UMOV UR23, 0x10000000 ;  /* 0x1000000000177882 */ /* 0x000fe20000000000 */
[----:B------:R-:W-:Y:S01]  /*73d0*/  ISETP.NE.AND P1, PT, R4, 0x4, PT ;  /* 0x000000040400780c */ /* 0x000fe20003f25270 */
[----:B------:R-:W-:Y:S01]  /*73e0*/  UMOV UR25, UR33 ;  /* 0x0000002100197c82 */ /* 0x000fe20008000000 */
[----:B------:R-:W-:Y:S01]  /*73f0*/  UMOV UR28, UR36 ;  /* 0x00000024001c7c82 */ /* 0x000fe20008000000 */
[----:B------:R-:W-:-:S02]  /*7400*/  UMOV UR27, UR35 ;  /* 0x00000023001b7c82 */ /* 0x000fc40008000000 */
[----:B------:R-:W-:Y:S01]  /*7410*/  UIADD3 UR16, UR8, 0x10180, URZ ;  /* 0x0001018008107890 */ /* 0x000fe2000fffe03f */
[----:B------:R0:W-:Y:S01]  /*7420*/  UTMALDG.3D [UR32], [UR14], desc[UR22] ;  /* 0x000016200e0075b4 */ /* 0x0001e20008011000 */
[----:B------:R-:W-:Y:S01]  /*7430*/  UIADD3 UR8, UR8, 0x14180, URZ ;  /* 0x0001418008087890 */ /* 0x000fe2000fffe03f */
[----:B------:R-:W-:Y:S01]  /*7440*/  SEL R3, RZ, 0x1, P1 ;  /* 0x00000001ff037807 */ /* 0x000fe20000800000 */
[----:B------:R-:W-:Y:S01]  /*7450*/  UMOV UR7, 0x30000 ;  /* 0x0003000000077882 */ /* 0x000fe20000000000 */
[----:B------:R-:W-:Y:S01]  /*7460*/  UMOV UR17, UR33 ;  /* 0x0000002100117c82 */ /* 0x000fe20008000000 */
[----:B------:R-:W-:Y:S01]  /*7470*/  UMOV UR18, UR34 ;  /* 0x0000002200127c82 */ /* 0x000fe20008000000 */
[----:B------:R-:W-:Y:S01]  /*7480*/  UMOV UR20, UR36 ;  /* 0x0000002400147c82 */ /* 0x000fe20008000000 */
[----:B------:R-:W-:Y:S01]  /*7490*/  UMOV UR9, UR33 ;  /* 0x0000002100097c82 */ /* 0x000fe20008000000 */
[----:B------:R-:W-:Y:S01]  /*74a0*/  UMOV UR11, UR19 ;  /* 0x00000013000b7c82 */ /* 0x000fe20008000000 */
[----:B------:R-:W-:Y:S01]  /*74b0*/  UMOV UR12, UR36 ;  /* 0x00000024000c7c82 */ /* 0x000fe20008000000 */
[----:B------:R0:W-:Y:S01]  /*74c0*/  UTMALDG.3D [UR24], [UR14], desc[UR22] ;  /* 0x000016180e0075b4 */ /* 0x0001e20008011000 */
[----:B------:R-:W-:Y:S01]  /*74d0*/  UMOV UR10, UR26 ;  /* 0x0000001a000a7c82 */ /* 0x000fe20008000000 */
[----:B------:R-:W-:-:S02]  /*74e0*/  LOP3.LUT R2, R2, R3, RZ, 0x3c, !PT ;  /* 0x0000000302027212 */ /* 0x000fc400078e3cff */
[----:B------:R-:W-:Y:S01]  /*74f0*/  SEL R4, R4, RZ, P1 ;  /* 0x000000ff04047207 */ /* 0x000fe20000800000 */
[----:B------:R0:W-:Y:S01]  /*7500*/  UTMALDG.3D.MULTICAST [UR16], [UR42], UR7, desc[UR22] ;  /* 0x000016102a0073b4 */ /* 0x0001e20008011807 */
[----:B------:R0:W-:Y:S02]  /*7510*/  UTMALDG.3D.MULTICAST [UR8], [UR42], UR7, desc[UR22] ;  /* 0x000016082a0073b4 */ /* 0x0001e40008011807 */
[----:B0-----:R-:W-:Y:S05]  /*7520*/  @P2 BRA `(.L_x_173) ;  /* 0xfffffffc000c2947 */ /* 0x001fea000383ffff */
.L_x_169:
[----:B------:R-:W-:Y:S05]  /*7530*/  BSYNC B1 ;  /* 0x0000000000017941 */ /* 0x000fea0003800000 */
.L_x_168:
[----:B------:R-:W-:Y:S01]  /*7540*/  LOP3.LUT P4, RZ, R10, 0xff, RZ, 0xc0, !PT ;  /* 0x000000ff0aff7812 */ /* 0x000fe2000788c0ff */
[----:B------:R-:W-:Y:S01]  /*7550*/  VIADD R8, R8, UR37 ;  /* 0x0000002508087c36 */ /* 0x000fe20008000000 */
[----:B------:R-:W-:Y:S01]  /*7560*/  ULDC.64 UR8, c[0x0][0x650] ;  /* 0x0001940000087ab9 */ /* 0x000fe20000000a00 */
[----:B------:R-:W-:Y:S01]  /*7570*/  BSSY B1, `(.L_x_174) ;  /* 0x000006f000017945 */ /* 0x000fe20003800000 */
[----:B------:R-:W-:Y:S01]  /*7580*/  IMAD.MOV.U32 R18, RZ, RZ, -0x1 ;  /* 0xffffffffff127424 */ /* 0x000fe200078e00ff */
[----:B------:R-:W-:Y:S01]  /*7590*/  PRMT R10, RZ, 0x7610, R10 ;  /* 0x00007610ff0a7816 */ /* 0x000fe2000000000a */
[----:B------:R-:W-:Y:S01]  /*75a0*/  IMAD.MOV.U32 R19, RZ, RZ, -0x1 ;  /* 0xffffffffff137424 */ /* 0x000fe200078e00ff */
[C---:B------:R-:W-:Y:S02]  /*75b0*/  ISETP.GT.U32.AND P1, PT, R8.reuse, 0x3, PT ;  /* 0x000000030800780c */ /* 0x040fe40003f24070 */
[----:B------:R-:W-:Y:S02]  /*75c0*/  SHF.R.U32.HI R2, RZ, 0x2, R8 ;  /* 0x00000002ff027819 */ /* 0x000fe40000011608 */
[----:B------:R-:W-:-:S02]  /*75d0*/  LOP3.LUT R8, R8, 0x3, RZ, 0xc0, !PT ;  /* 0x0000000308087812 */ /* 0x000fc400078ec0ff */
[----:B------:R-:W0:Y:S01]  /*75e0*/  @P4 S2R R4, SR_CgaCtaId ;  /* 0x0000000000044919 */ /* 0x000e220000008800 */
[----:B------:R-:W-:Y:S02]  /*75f0*/  @P4 MOV R3, 0x400 ;  /* 0x0000040000034802 */ /* 0x000fe40000000f00 */
[----:B------:R-:W-:-:S04]  /*7600*/  LOP3.LUT R2, R2, 0x1, RZ, 0xc0, !PT ;  /* 0x0000000102027812 */ /* 0x000fc800078ec0ff */
[----:B------:R-:W-:Y:S02]  /*7610*/  ISETP.NE.U32.AND P2, PT, R2, 0x1, PT ;  /* 0x000000010200780c */ /* 0x000fe40003f45070 */
[----:B0-----:R-:W-:Y:S01]  /*7620*/  @P4 LEA R3, R4, R3, 0x18 ;  /* 0x0000000304034211 */ /* 0x001fe200078ec0ff */
[----:B------:R-:W-:-:S03]  /*7630*/  IMAD.U32 R4, RZ, RZ, UR37 ;  /* 0x00000025ff047e24 */ /* 0x000fc6000f8e00ff */
[----:B------:R0:W-:Y:S01]  /*7640*/  @P4 SYNCS.ARRIVE.TRANS64.A1T0 RZ, [R3+URZ+0x78], RZ ;  /* 0x000078ff03ff49a7 */ /* 0x0001e2000810003f */
[----:B------:R-:W-:Y:S02]  /*7650*/  IADD3 R16, P4, R16, UR52, RZ ;  /* 0x0000003410107c10 */ /* 0x000fe4000ff9e0ff */
[----:B------:R-:W-:Y:S02]  /*7660*/  ISETP.LT.U32.AND P1, PT, R4, 0x4, P1 ;  /* 0x000000040400780c */ /* 0x000fe40000f21070 */
[----:B------:R-:W-:Y:S02]  /*7670*/  IADD3.X R17, R17, UR39, RZ, P4, !PT ;  /* 0x0000002711117c10 */ /* 0x000fe4000a7fe4ff */
[----:B------:R-:W-:Y:S02]  /*7680*/  ISETP.GE.U32.AND P4, PT, R16, UR8, PT ;  /* 0x0000000810007c0c */ /* 0x000fe4000bf86070 */
[----:B0-----:R-:W-:Y:S02]  /*7690*/  SEL R3, RZ, 0x1, !P1 ;  /* 0x00000001ff037807 */ /* 0x001fe40004800000 */
[----:B------:R-:W-:-:S02]  /*76a0*/  ISETP.GE.U32.AND.EX P1, PT, R17, UR9, PT, P4 ;  /* 0x0000000911007c0c */ /* 0x000fc4000bf26140 */
[----:B------:R-:W-:-:S04]  /*76b0*/  ISETP.GT.U32.AND P2, PT, R4, 0x3, !P2 ;  /* 0x000000030400780c */ /* 0x000fc80005744070 */
[----:B------:R-:W-:-:S04]  /*76c0*/  SEL R2, RZ, 0x1, !P2 ;  /* 0x00000001ff027807 */ /* 0x000fc80005000000 */
[--C-:B------:R-:W-:Y:S01]  /*76d0*/  LOP3.LUT R0, R2, R0, R3.reuse, 0x96, !PT ;  /* 0x0000000002007212 */ /* 0x100fe200078e9603 */
[----:B------:R-:W-:Y:S01]  /*76e0*/  IMAD.MOV.U32 R2, RZ, RZ, -0x1 ;  /* 0xffffffffff027424 */ /* 0x000fe200078e00ff */
[----:B------:R-:W-:Y:S01]  /*76f0*/  PRMT R3, RZ, 0x7610, R3 ;  /* 0x00007610ff037816 */ /* 0x000fe20000000003 */
[----:B------:R-:W-:Y:S06]  /*7700*/  @P1 BRA `(.L_x_175) ;  /* 0x0000000400541947 */ /* 0x000fec0003800000 */
[----:B------:R-:W0:Y:S01]  /*7710*/  S2UR UR7, SR_CTAID.X ;  /* 0x00000000000779c3 */ /* 0x000e220000002500 */
[----:B------:R-:W-:Y:S01]  /*7720*/  ULDC.64 UR8, c[0x0][0x628] ;  /* 0x00018a0000087ab9 */ /* 0x000fe20000000a00 */
[----:B------:R-:W-:Y:S01]  /*7730*/  ULDC UR10, c[0x0][0x150] ;  /* 0x00005400000a7ab9 */ /* 0x000fe20000000800 */
[----:B------:R-:W-:Y:S01]  /*7740*/  ISETP.NE.U32.AND P1, PT, RZ, UR8, PT ;  /* 0x00000008ff007c0c */ /* 0x000fe2000bf25070 */
[----:B------:R-:W-:Y:S01]  /*7750*/  ULDC UR11, c[0x0][0x630] ;  /* 0x00018c00000b7ab9 */ /* 0x000fe20000000800 */
[----:B------:R-:W-:Y:S01]  /*7760*/  ULDC UR14, c[0x0][0x154] ;  /* 0x00005500000e7ab9 */ /* 0x000fe20000000800 */
[----:B------:R-:W-:Y:S01]  /*7770*/  IMAD.MOV.U32 R2, RZ, RZ, R16 ;  /* 0x000000ffff027224 */ /* 0x000fe200078e0010 */
[----:B------:R-:W-:Y:S01]  /*7780*/  ISETP.NE.AND.EX P1, PT, RZ, UR9, PT, P1 ;  /* 0x00000009ff007c0c */ /* 0x000fe2000bf25310 */
[----:B------:R-:W1:Y:S01]  /*7790*/  S2UR UR12, SR_CTAID.Y ;  /* 0x00000000000c79c3 */ /* 0x000e620000002600 */
[----:B0-----:R-:W-:-:S05]  /*77a0*/  I2FP.F32.U32 R3, UR7 ;  /* 0x0000000700037c45 */ /* 0x001fca0008201000 */
[----:B------:R-:W-:Y:S01]  /*77b0*/  FMUL R12, R3, UR10 ;  /* 0x0000000a030c7c20 */ /* 0x000fe20008400000 */
[----:B------:R-:W-:-:S05]  /*77c0*/  IMAD.MOV.U32 R3, RZ, RZ, R17 ;  /* 0x000000ffff037224 */ /* 0x000fca00078e0011 */
[----:B------:R-:W-:Y:S05]  /*77d0*/  @!P1 BRA `(.L_x_176) ;  /* 0x0000000000289947 */ /* 0x000fea0003800000 */
[----:B------:R-:W-:Y:S02]  /*77e0*/  ULDC UR10, c[0x0][0x634] ;  /* 0x00018d00000a7ab9 */ /* 0x000fe40000000800 */
[----:B------:R-:W-:-:S05]  /*77f0*/  IADD3 R7, P1, R16, UR10, RZ ;  /* 0x0000000a10077c10 */ /* 0x000fca000ff3e0ff */
[----:B------:R-:W-:-:S04]  /*7800*/  IMAD.X R13, RZ, RZ, R17, P1 ;  /* 0x000000ffff0d7224 */ /* 0x000fc800008e0611 */
[----:B------:R-:W-:-:S04]  /*7810*/  IMAD.WIDE.U32 R4, R13, UR8, RZ ;  /* 0x000000080d047c25 */ /* 0x000fc8000f8e00ff */
[----:B------:R-:W-:-:S04]  /*7820*/  IMAD.WIDE.U32 R4, P1, R7, UR9, R4 ;  /* 0x0000000907047c25 */ /* 0x000fc8000f820004 */
[----:B------:R-:W-:-:S04]  /*7830*/  IMAD.WIDE.U32 R6, R7, UR8, RZ ;  /* 0x0000000807067c25 */ /* 0x000fc8000f8e00ff */
[----:B------:R-:W-:Y:S01]  /*7840*/  IMAD.X R3, RZ, RZ, RZ, P1 ;  /* 0x000000ffff037224 */ /* 0x000fe200008e06ff */
[----:B------:R-:W-:Y:S01]  /*7850*/  IADD3 RZ, P1, R7, R4, RZ ;  /* 0x0000000407ff7210 */ /* 0x000fe20007f3e0ff */
[----:B------:R-:W-:-:S04]  /*7860*/  IMAD.MOV.U32 R2, RZ, RZ, R5 ;  /* 0x000000ffff027224 */ /* 0x000fc800078e0005 */
[----:B------:R-:W-:-:S08]  /*7870*/  IMAD.WIDE.U32.X R2, R13, UR9, R2, P1 ;  /* 0x000000090d027c25 */ /* 0x000fd000088e0402 */
.L_x_176:
[--C-:B------:R-:W-:Y:S01]  /*7880*/  SHF.R.U64 R19, R2, UR11, R3.reuse ;  /* 0x0000000b02137c19 */ /* 0x100fe20008001203 */
[----:B------:R-:W0:Y:S01]  /*7890*/  F2I.U32.TRUNC.NTZ R12, R12 ;  /* 0x0000000c000c7305 */ /* 0x000e22000020f000 */
[----:B------:R-:W-:Y:S01]  /*78a0*/  SHF.R.U32.HI R2, RZ, UR11, R3 ;  /* 0x0000000bff027c19 */ /* 0x000fe20008011603 */
[----:B------:R-:W-:Y:S01]  /*78b0*/  ULDC.64 UR8, c[0x0][0x620] ;  /* 0x0001880000087ab9 */ /* 0x000fe20000000a00 */
[----:B------:R-:W-:Y:S01]  /*78c0*/  IADD3 R5, P1, RZ, -R19, RZ ;  /* 0x80000013ff057210 */ /* 0x000fe20007f3e0ff */
[----:B------:R-:W-:Y:S01]  /*78d0*/  ULDC UR11, c[0x0][0x658] ;  /* 0x00019600000b7ab9 */ /* 0x000fe20000000800 */
[----:B-1----:R-:W-:Y:S01]  /*78e0*/  I2FP.F32.U32 R4, UR12 ;  /* 0x0000000c00047c45 */ /* 0x002fe20008201000 */
[----:B------:R-:W-:Y:S02]  /*78f0*/  ULDC UR16, c[0x0][0x648] ;  /* 0x0001920000107ab9 */ /* 0x000fe40000000800 */
[----:B------:R-:W-:Y:S02]  /*7900*/  IMAD.X R2, RZ, RZ, ~R2, P1 ;  /* 0x000000ffff027224 */ /* 0x000fe400008e0e02 */
[----:B------:R-:W-:Y:S01]  /*7910*/  FMUL R6, R4, UR14 ;  /* 0x0000000e04067c20 */ /* 0x000fe20008400000 */
[----:B------:R-:W-:Y:S01]  /*7920*/  ULDC.64 UR14, c[0x0][0x640] ;  /* 0x00019000000e7ab9 */ /* 0x000fe20000000a00 */
[----:B------:R-:W-:Y:S01]  /*7930*/  IMAD R4, R2, UR8, RZ ;  /* 0x0000000802047c24 */ /* 0x000fe2000f8e02ff */
[----:B------:R-:W-:Y:S01]  /*7940*/  ISETP.NE.U32.AND P1, PT, RZ, UR14, PT ;  /* 0x0000000eff007c0c */ /* 0x000fe2000bf25070 */
[C---:B------:R-:W-:Y:S01]  /*7950*/  IMAD.WIDE.U32 R2, R5.reuse, UR8, R16 ;  /* 0x0000000805027c25 */ /* 0x040fe2000f8e0010 */
[----:B0-----:R-:W-:Y:S01]  /*7960*/  R2UR UR8, R12 ;  /* 0x000000000c0872ca */ /* 0x001fe200000e0000 */
[----:B------:R-:W0:Y:S01]  /*7970*/  F2I.U32.TRUNC.NTZ R6, R6 ;  /* 0x0000000600067305 */ /* 0x000e22000020f000 */
[----:B------:R-:W1:Y:S01]  /*7980*/  LDC R12, c[0x0][0x610] ;  /* 0x00018400ff0c7b82 */ /* 0x000e620000000800 */
[----:B------:R-:W-:Y:S01]  /*7990*/  IMAD R5, R5, UR9, R4 ;  /* 0x0000000905057c24 */ /* 0x000fe2000f8e0204 */
[----:B------:R-:W-:Y:S01]  /*79a0*/  ULDC UR9, c[0x0][0x618] ;  /* 0x0001860000097ab9 */ /* 0x000fe20000000800 */
[----:B------:R-:W-:-:S02]  /*79b0*/  ISETP.NE.AND.EX P1, PT, RZ, UR15, PT, P1 ;  /* 0x0000000fff007c0c */ /* 0x000fc4000bf25310 */
[----:B------:R-:W-:-:S05]  /*79c0*/  IMAD.IADD R3, R3, 0x1, R5 ;  /* 0x0000000103037824 */ /* 0x000fca00078e0205 */
[--C-:B------:R-:W-:Y:S02]  /*79d0*/  SHF.R.U64 R14, R2, UR9, R3.reuse ;  /* 0x00000009020e7c19 */ /* 0x100fe40008001203 */
[----:B------:R-:W-:Y:S01]  /*79e0*/  SHF.R.U32.HI R3, RZ, UR9, R3 ;  /* 0x00000009ff037c19 */ /* 0x000fe20008011603 */
[----:B------:R-:W-:Y:S01]  /*79f0*/  ULDC UR9, c[0x0][0x608] ;  /* 0x0001820000097ab9 */ /* 0x000fe20000000800 */
[----:B0-----:R-:W-:Y:S02]  /*7a00*/  R2UR UR10, R6 ;  /* 0x00000000060a72ca */ /* 0x001fe400000e0000 */
[--C-:B------:R-:W-:Y:S02]  /*7a10*/  SHF.R.U64 R15, R14, UR9, R3.reuse ;  /* 0x000000090e0f7c19 */ /* 0x100fe40008001203 */
[----:B------:R-:W-:Y:S01]  /*7a20*/  SHF.R.U32.HI R2, RZ, UR9, R3 ;  /* 0x00000009ff027c19 */ /* 0x000fe20008011603 */
[----:B------:R-:W-:-:S03]  /*7a30*/  UIADD3 UR9, -UR8, URZ, URZ ;  /* 0x0000003f08097290 */ /* 0x000fc6000fffe13f */
[--C-:B------:R-:W-:Y:S01]  /*7a40*/  SHF.R.U64 R21, R15, UR11, R2.reuse ;  /* 0x0000000b0f157c19 */ /* 0x100fe20008001202 */
[----:B------:R-:W-:Y:S01]  /*7a50*/  ULDC UR8, c[0x0][0x144] ;  /* 0x0000510000087ab9 */ /* 0x000fe20000000800 */
[----:B------:R-:W-:-:S03]  /*7a60*/  SHF.R.U32.HI R3, RZ, UR11, R2 ;  /* 0x0000000bff037c19 */ /* 0x000fc60008011602 */
[----:B------:R-:W-:Y:S01]  /*7a70*/  IMAD.MOV.U32 R2, RZ, RZ, R21 ;  /* 0x000000ffff027224 */ /* 0x000fe200078e0015 */
[----:B------:R-:W-:Y:S06]  /*7a80*/  @!P1 BRA `(.L_x_177) ;  /* 0x0000000000289947 */ /* 0x000fec0003800000 */
        /* <DEDUP_REMOVED lines=10> */
.L_x_177:
[----:B------:R-:W-:Y:S01]  /*7b30*/  UISETP.NE.AND UP0, UPT, UR38, URZ, UPT ;  /* 0x0000003f2600728c */ /* 0x000fe2000bf05270 */
[----:B------:R-:W-:Y:S01]  /*7b40*/  SHF.R.U64 R3, R2, UR16, R3 ;  /* 0x0000001002037c19 */ /* 0x000fe20008001203 */
[----:B------:R-:W-:Y:S01]  /*7b50*/  UIADD3 UR10, -UR10, URZ, URZ ;  /* 0x0000003f0a0a7290 */ /* 0x000fe2000fffe13f */
[----:B------:R-:W-:Y:S01]  /*7b60*/  LOP3.LUT R2, R15, UR6, RZ, 0xc0, !PT ;  /* 0x000000060f027c12 */ /* 0x000fe2000f8ec0ff */
[----:B------:R-:W-:Y:S01]  /*7b70*/  UIMAD UR7, UR8, UR9, UR7 ;  /* 0x00000009080772a4 */ /* 0x000fe2000f8e0207 */
[----:B------:R-:W-:Y:S01]  /*7b80*/  LOP3.LUT R5, R14, UR4, RZ, 0xc0, !PT ;  /* 0x000000040e057c12 */ /* 0x000fe2000f8ec0ff */
[----:B------:R-:W-:Y:S01]  /*7b90*/  IMAD.MOV R4, RZ, RZ, -R3 ;  /* 0x000000ffff047224 */ /* 0x000fe200078e0a03 */
[----:B------:R-:W-:Y:S01]  /*7ba0*/  ULDC UR8, c[0x0][0x148] ;  /* 0x0000520000087ab9 */ /* 0x000fe20000000800 */
[----:B------:R-:W-:Y:S01]  /*7bb0*/  IMAD R3, R3, UR5, R2 ;  /* 0x0000000503037c24 */ /* 0x000fe2000f8e0202 */
[----:B------:R-:W-:Y:S02]  /*7bc0*/  PLOP3.LUT P1, PT, PT, PT, UP0, 0x80, 0x0 ;  /* 0x000000000000781c */ /* 0x000fe40003f2f008 */
[----:B------:R-:W-:-:S03]  /*7bd0*/  @UP0 UIMAD UR7, UR8, UR10, UR12 ;  /* 0x0000000a080702a4 */ /* 0x000fc6000f8e020c */
[----:B------:R-:W-:Y:S02]  /*7be0*/  ULDC UR8, c[0x0][0x638] ;  /* 0x00018e0000087ab9 */ /* 0x000fe40000000800 */
[----:B------:R-:W-:Y:S02]  /*7bf0*/  IMAD R2, R4, UR8, R21 ;  /* 0x0000000804027c24 */ /* 0x000fe4000f8e0215 */
[----:B-1----:R-:W-:Y:S01]  /*7c00*/  IMAD R12, R3, R12, UR7 ;  /* 0x00000007030c7e24 */ /* 0x002fe2000f8e020c */
[----:B------:R-:W-:Y:S01]  /*7c10*/  ULDC UR7, c[0x0][0x600] ;  /* 0x0001800000077ab9 */ /* 0x000fe20000000800 */
[----:B------:R-:W-:Y:S02]  /*7c20*/  IMAD.MOV.U32 R3, RZ, RZ, 0x1 ;  /* 0x00000001ff037424 */ /* 0x000fe400078e00ff */
[----:B------:R-:W-:-:S05]  /*7c30*/  IMAD R5, R2, UR7, R5 ;  /* 0x0000000702057c24 */ /* 0x000fca000f8e0205 */
[----:B------:R-:W-:Y:S02]  /*7c40*/  SEL R2, R5, R12, !P1 ;  /* 0x0000000c05027207 */ /* 0x000fe40004800000 */
[----:B------:R-:W-:-:S07]  /*7c50*/  SEL R18, R12, R5, !P1 ;  /* 0x000000050c127207 */ /* 0x000fce0004800000 */
.L_x_175:
[----:B------:R-:W-:Y:S05]  /*7c60*/  BSYNC B1 ;  /* 0x0000000000017941 */ /* 0x000fea0003800000 */
.L_x_174:
[----:B------:R-:W-:-:S13]  /*7c70*/  LOP3.LUT P1, RZ, R3, 0xff, RZ, 0xc0, !PT ;  /* 0x000000ff03ff7812 */ /* 0x000fda000782c0ff */
[----:B------:R-:W-:Y:S05]  /*7c80*/  @P1 BRA `(.L_x_178) ;  /* 0xfffffff400001947 */ /* 0x000fea000383ffff */
[----:B------:R-:W-:Y:S05]  /*7c90*/  BSYNC B0 ;  /* 0x0000000000007941 */ /* 0x000fea0003800000 */
.L_x_166:
[----:B------:R-:W-:-:S03]  /*7ca0*/  UMOV UR7, 0xffffffff ;  /* 0xffffffff00077882 */ /* 0x000fc60000000000 */
[----:B------:R-:W-:Y:S05]  /*7cb0*/  BRA.DIV UR7, `(.L_x_179) ;  /* 0x0000000607447947 */ /* 0x000fea000b800000 */
[----:B------:R-:W-:-:S13]  /*7cc0*/  ELECT P6, URZ, PT ;  /* 0x00000000003f782f */ /* 0x000fda00038c0000 */
.L_x_195:
[----:B------:R-:W-:Y:S04]  /*7cd0*/  BSSY B0, `(.L_x_180) ;  /* 0x000002c000007945 */ /* 0x000fe80003800000 */
[----:B------:R-:W-:Y:S05]  /*7ce0*/  @!P6 BRA `(.L_x_181) ;  /* 0x0000000000a8e947 */ /* 0x000fea0003800000 */
[----:B------:R-:W-:-:S04]  /*7cf0*/  ULOP3.LUT UR7, UR40, 0x2, URZ, 0xfc, !UPT ;  /* 0x0000000228077892 */ /* 0x000fc8000f8efc3f */
[----:B------:R-:W-:-:S06]  /*7d00*/  UISETP.NE.AND UP0, UPT, UR7, 0x3, UPT ;  /* 0x000000030700788c */ /* 0x000fcc000bf05270 */
[----:B------:R-:W-:-:S13]  /*7d10*/  PLOP3.LUT P0, PT, PT, PT, UP0, 0x80, 0x0 ;  /* 0x000000000000781c */ /* 0x000fda0003f0f008 */
[----:B------:R-:W-:Y:S05]  /*7d20*/  @!P0 BRA `(.L_x_182) ;  /* 0x0000000000048947 */ /* 0x000fea0003800000 */
[----:B------:R-:W-:Y:S01]  /*7d30*/  BPT.TRAP 0x1 ;  /* 0x000000040000795c */ /* 0x000fe20000300000 */
.L_x_182:
[----:B------:R-:W0:Y:S01]  /*7d40*/  S2R R3, SR_CgaCtaId ;  /* 0x0000000000037919 */ /* 0x000e220000008800 */
[----:B------:R-:W-:-:S04]  /*7d50*/  MOV R2, 0x400 ;  /* 0x0000040000027802 */ /* 0x000fc80000000f00 */
[----:B0-----:R-:W-:Y:S02]  /*7d60*/  LEA R3, R3, R2, 0x18 ;  /* 0x0000000203037211 */ /* 0x001fe400078ec0ff */
[----:B------:R-:W-:-:S03]  /*7d70*/  SHF.L.U32 R2, R0, 0x1f, RZ ;  /* 0x0000001f00027819 */ /* 0x000fc600000006ff */
[----:B------:R-:W-:-:S04]  /*7d80*/  VIADD R3, R3, 0x20 ;  /* 0x0000002003037836 */ /* 0x000fc80000000000 */
[C---:B------:R-:W-:Y:S02]  /*7d90*/  IMAD R7, R8.reuse, 0x8, R3 ;  /* 0x0000000808077824 */ /* 0x040fe400078e0203 */
[----:B------:R-:W-:Y:S02]  /*7da0*/  VIADD R8, R8, 0x1 ;  /* 0x0000000108087836 */ /* 0x000fe40000000000 */
[----:B------:R-:W0:Y:S03]  /*7db0*/  SYNCS.PHASECHK.TRANS64.TRYWAIT P0, [R7+URZ], R2 ;  /* 0x00000002070075a7 */ /* 0x000e26000800017f */
[----:B------:R-:W-:-:S04]  /*7dc0*/  ISETP.NE.AND P1, PT, R8, 0x4, PT ;  /* 0x000000040800780c */ /* 0x000fc80003f25270 */
[----:B------:R-:W-:Y:S02]  /*7dd0*/  SEL R5, RZ, 0x1, P1 ;  /* 0x00000001ff057807 */ /* 0x000fe40000800000 */
[----:B------:R-:W-:Y:S02]  /*7de0*/  SEL R8, R8, RZ, P1 ;  /* 0x000000ff08087207 */ /* 0x000fe40000800000 */
[----:B------:R-:W-:-:S03]  /*7df0*/  LOP3.LUT R5, R0, R5, RZ, 0x3c, !PT ;  /* 0x0000000500057212 */ /* 0x000fc600078e3cff */
[----:B------:R-:W-:Y:S01]  /*7e00*/  IMAD R9, R8, 0x8, R3 ;  /* 0x0000000808097824 */ /* 0x000fe200078e0203 */
[----:B------:R-:W-:Y:S01]  /*7e10*/  SHF.L.U32 R4, R5, 0x1f, RZ ;  /* 0x0000001f05047819 */ /* 0x000fe200000006ff */
[----:B0-----:R-:W-:Y:S06]  /*7e20*/  @!P0 BRA `(.L_x_183) ;  /* 0x0000000400088947 */ /* 0x001fec0003800000 */
.L_x_196:
[----:B------:R-:W1:Y:S01]  /*7e30*/  SYNCS.PHASECHK.TRANS64.TRYWAIT P0, [R9+URZ], R4 ;  /* 0x00000004090075a7 */ /* 0x000e62000800017f */
[----:B------:R-:W-:-:S05]  /*7e40*/  VIADD R0, R8, 0x1 ;  /* 0x0000000108007836 */ /* 0x000fca0000000000 */
[----:B------:R-:W-:-:S04]  /*7e50*/  ISETP.NE.AND P1, PT, R0, 0x4, PT ;  /* 0x000000040000780c */ /* 0x000fc80003f25270 */
[----:B0-----:R-:W-:Y:S02]  /*7e60*/  SEL R2, RZ, 0x1, P1 ;  /* 0x00000001ff027807 */ /* 0x001fe40000800000 */
[----:B------:R-:W-:Y:S02]  /*7e70*/  SEL R0, R0, RZ, P1 ;  /* 0x000000ff00007207 */ /* 0x000fe40000800000 */
[----:B------:R-:W-:-:S03]  /*7e80*/  LOP3.LUT R7, R5, R2, RZ, 0x3c, !PT ;  /* 0x0000000205077212 */ /* 0x000fc600078e3cff */
[----:B------:R-:W-:Y:S01]  /*7e90*/  IMAD R6, R0, 0x8, R3 ;  /* 0x0000000800067824 */ /* 0x000fe200078e0203 */
[----:B------:R-:W-:Y:S01]  /*7ea0*/  SHF.L.U32 R5, R7, 0x1f, RZ ;  /* 0x0000001f07057819 */ /* 0x000fe200000006ff */
[----:B-1----:R-:W-:Y:S06]  /*7eb0*/  @!P0 BRA `(.L_x_184) ;  /* 0x0000000000f88947 */ /* 0x002fec0003800000 */
.L_x_197:
[----:B------:R-:W1:Y:S01]  /*7ec0*/  SYNCS.PHASECHK.TRANS64.TRYWAIT P0, [R6+URZ], R5 ;  /* 0x00000005060075a7 */ /* 0x000e62000800017f */
[----:B------:R-:W-:-:S05]  /*7ed0*/  VIADD R0, R0, 0x1 ;  /* 0x0000000100007836 */ /* 0x000fca0000000000 */
[----:B------:R-:W-:-:S04]  /*7ee0*/  ISETP.NE.AND P1, PT, R0, 0x4, PT ;  /* 0x000000040000780c */ /* 0x000fc80003f25270 */
[----:B------:R-:W-:Y:S02]  /*7ef0*/  SEL R2, RZ, 0x1, P1 ;  /* 0x00000001ff027807 */ /* 0x000fe40000800000 */
[----:B------:R-:W-:Y:S02]  /*7f00*/  SEL R0, R0, RZ, P1 ;  /* 0x000000ff00007207 */ /* 0x000fe40000800000 */
[----:B------:R-:W-:Y:S01]  /*7f10*/  LOP3.LUT R2, R7, R2, RZ, 0x3c, !PT ;  /* 0x0000000207027212 */ /* 0x000fe200078e3cff */
[----:B-1----:R-:W-:Y:S06]  /*7f20*/  @!P0 BRA `(.L_x_185) ;  /* 0x0000000000f08947 */ /* 0x002fec0003800000 */
.L_x_198:
[----:B------:R-:W-:Y:S01]  /*7f30*/  IMAD R3, R0, 0x8, R3 ;  /* 0x0000000800037824 */ /* 0x000fe200078e0203 */
[----:B------:R-:W-:-:S07]  /*7f40*/  SHF.L.U32 R0, R2, 0x1f, RZ ;  /* 0x0000001f02007819 */ /* 0x000fce00000006ff */
.L_x_186:
[----:B--2---:R2:W3:Y:S02]  /*7f50*/  SYNCS.PHASECHK.TRANS64.TRYWAIT P0, [R3+URZ], R0 ;  /* 0x00000000030075a7 */ /* 0x0044e4000800017f */
[----:B---3--:R-:W-:Y:S05]  /*7f60*/  @!P0 NANOSLEEP.SYNCS 0x989680 ;  /* 0x009896800000895d */ /* 0x008fea0003900000 */
[----:B------:R-:W3:Y:S02]  /*7f70*/  @!P0 SYNCS.PHASECHK.TRANS64 P0, [R3+URZ], R0 ;  /* 0x00000000030085a7 */ /* 0x000ee4000800007f */
[----:B---3--:R-:W-:Y:S05]  /*7f80*/  @!P0 BRA `(.L_x_186) ;  /* 0xfffffffc00f08947 */ /* 0x008fea000383ffff */
.L_x_181:
[----:B------:R-:W-:Y:S05]  /*7f90*/  BSYNC B0 ;  /* 0x0000000000007941 */ /* 0x000fea0003800000 */
.L_x_180:
[----:B------:R-:W-:Y:S05]  /*7fa0*/  EXIT ;  /* 0x000000000000794d */ /* 0x000fea0003800000 */
.L_x_18:
[----:B0-----:R0:W1:Y:S02]  /*7fb0*/  SYNCS.PHASECHK.TRANS64.TRYWAIT P0, [R97+URZ+-0x8], R0 ;  /* 0xfffff800610075a7 */ /* 0x001064000800017f */
[----:B-1----:R-:W-:Y:S05]  /*7fc0*/  @!P0 NANOSLEEP.SYNCS 0x989680 ;  /* 0x009896800000895d */ /* 0x002fea0003900000 */
[----:B------:R-:W1:Y:S02]  /*7fd0*/  @!P0 SYNCS.PHASECHK.TRANS64 P0, [R97+URZ+-0x8], R0 ;  /* 0xfffff800610085a7 */ /* 0x000e64000800007f */
[----:B-1----:R-:W-:Y:S05]  /*7fe0*/  @!P0 BRA `(.L_x_18) ;  /* 0xfffffffc00f08947 */ /* 0x002fea000383ffff */
[----:B------:R-:W-:Y:S05]  /*7ff0*/  BRA `(.L_x_187) ;  /* 0xffffff9800247947 */ /* 0x000fea000383ffff */
.L_x_23:
[----:B-1----:R1:W2:Y:S02]  /*8000*/  SYNCS.PHASECHK.TRANS64.TRYWAIT P1, [R3+URZ], R0 ;  /* 0x00000000030075a7 */ /* 0x0022a4000802017f */
[----:B--2---:R-:W-:Y:S05]  /*8010*/  @!P1 NANOSLEEP.SYNCS 0x989680 ;  /* 0x009896800000995d */ /* 0x004fea0003900000 */
[----:B------:R-:W2:Y:S02]  /*8020*/  @!P1 SYNCS.PHASECHK.TRANS64 P1, [R3+URZ], R0 ;  /* 0x00000000030095a7 */ /* 0x000ea4000802007f */
[----:B--2---:R-:W-:Y:S05]  /*8030*/  @!P1 BRA `(.L_x_23) ;  /* 0xfffffffc00f09947 */ /* 0x004fea000383ffff */
[----:B------:R-:W-:Y:S05]  /*8040*/  BRA `(.L_x_22) ;  /* 0xffffff98009c7947 */ /* 0x000fea000383ffff */
.L_x_28:
[----:B-1----:R-:W-:-:S04]  /*8050*/  IMAD.U32 R5, RZ, RZ, UR4 ;  /* 0x00000004ff057e24 */ /* 0x002fc8000f8e00ff */
[----:B------:R1:W2:Y:S03]  /*8060*/  SYNCS.PHASECHK.TRANS64.TRYWAIT P1, [R5+URZ], R4 ;  /* 0x00000004050075a7 */ /* 0x0002a6000802017f */
[----:B--2---:R-:W-:Y:S05]  /*8070*/  @!P1 NANOSLEEP.SYNCS 0x989680 ;  /* 0x009896800000995d */ /* 0x004fea0003900000 */
[----:B------:R-:W2:Y:S02]  /*8080*/  @!P1 SYNCS.PHASECHK.TRANS64 P1, [R5+URZ], R4 ;  /* 0x00000004050095a7 */ /* 0x000ea4000802007f */
[----:B--2---:R-:W-:Y:S05]  /*8090*/  @!P1 BRA `(.L_x_28) ;  /* 0xfffffffc00ec9947 */ /* 0x004fea000383ffff */
[----:B------:R-:W-:Y:S05]  /*80a0*/  BRA `(.L_x_27) ;  /* 0xffffff9c00dc7947 */ /* 0x000fea000383ffff */
.L_x_34:
[----:B0-----:R0:W1:Y:S02]  /*80b0*/  SYNCS.PHASECHK.TRANS64.TRYWAIT P0, [R97+URZ+0x8], R0 ;  /* 0x00000800610075a7 */ /* 0x001064000800017f */
[----:B-1----:R-:W-:Y:S05]  /*80c0*/  @!P0 NANOSLEEP.SYNCS 0x989680 ;  /* 0x009896800000895d */ /* 0x002fea0003900000 */
[----:B------:R-:W1:Y:S02]  /*80d0*/  @!P0 SYNCS.PHASECHK.TRANS64 P0, [R97+URZ+0x8], R0 ;  /* 0x00000800610085a7 */ /* 0x000e64000800007f */
[----:B-1----:R-:W-:Y:S05]  /*80e0*/  @!P0 BRA `(.L_x_34) ;  /* 0xfffffffc00f08947 */ /* 0x002fea000383ffff */
[----:B------:R-:W-:Y:S05]  /*80f0*/  BRA `(.L_x_188) ;  /* 0xffffffa400687947 */ /* 0x000fea000383ffff */
.L_x_167:
[----:B------:R-:W-:Y:S01]  /*8100*/  BSSY B1, `(.L_x_189) ;  /* 0x0000006000017945 */ /* 0x000fe20003800000 */
[----:B------:R-:W-:-:S07]  /*8110*/  IMAD.MOV.U32 R15, RZ, RZ, -0x1 ;  /* 0xffffffffff0f7424 */ /* 0x000fce00078e00ff */
[----:B-----5:R-:W-:Y:S05]  /*8120*/  WARPSYNC.COLLECTIVE R15, `(.L_x_190) ;  /* 0x000000000f0c7348 */ /* 0x020fea0003c00000 */
[----:B------:R-:W-:Y:S02]  /*8130*/  ELECT P6, UR62, PT ;  /* 0x00000000003e782f */ /* 0x000fe400038c0000 */
[----:B------:R-:W-:Y:S01]  /*8140*/  MOV R14, UR62 ;  /* 0x0000003e000e7c02 */ /* 0x000fe20008000f00 */
[----:B-----5:R-:W-:Y:S10]  /*8150*/  ENDCOLLECTIVE ;  /* 0x000000000000791b */ /* 0x020ff40003800000 */
.L_x_190:
[----:B------:R-:W-:Y:S05]  /*8160*/  BSYNC B1 ;  /* 0x0000000000017941 */ /* 0x000fea0003800000 */
.L_x_189:
[----:B------:R-:W-:Y:S05]  /*8170*/  BRA `(.L_x_191) ;  /* 0xffffffec00d07947 */ /* 0x000fea000383ffff */
.L_x_170:
[----:B0-----:R0:W1:Y:S02]  /*8180*/  SYNCS.PHASECHK.TRANS64.TRYWAIT P1, [R12+URZ+0x20], R3 ;  /* 0x000020030c0075a7 */ /* 0x001064000802017f */
[----:B-1----:R-:W-:Y:S05]  /*8190*/  @!P1 NANOSLEEP.SYNCS 0x989680 ;  /* 0x009896800000995d */ /* 0x002fea0003900000 */
[----:B------:R-:W1:Y:S02]  /*81a0*/  @!P1 SYNCS.PHASECHK.TRANS64 P1, [R12+URZ+0x20], R3 ;  /* 0x000020030c0095a7 */ /* 0x000e64000802007f */
[----:B-1----:R-:W-:Y:S05]  /*81b0*/  @!P1 BRA `(.L_x_170) ;  /* 0xfffffffc00f09947 */ /* 0x002fea000383ffff */
[----:B------:R-:W-:Y:S05]  /*81c0*/  BRA `(.L_x_192) ;  /* 0xfffffff000047947 */ /* 0x000fea000383ffff */
.L_x_179:
[----:B------:R-:W-:Y:S01]  /*81d0*/  BSSY B0, `(.L_x_193) ;  /* 0x0000006000007945 */ /* 0x000fe20003800000 */
[----:B------:R-:W-:-:S07]  /*81e0*/  IMAD.MOV.U32 R15, RZ, RZ, -0x1 ;  /* 0xffffffffff0f7424 */ /* 0x000fce00078e00ff */
[----:B-----5:R-:W-:Y:S05]  /*81f0*/  WARPSYNC.COLLECTIVE R15, `(.L_x_194) ;  /* 0x000000000f0c7348 */ /* 0x020fea0003c00000 */
[----:B------:R-:W-:Y:S02]  /*8200*/  ELECT P6, UR62, PT ;  /* 0x00000000003e782f */ /* 0x000fe400038c0000 */
[----:B------:R-:W-:Y:S01]  /*8210*/  MOV R14, UR62 ;  /* 0x0000003e000e7c02 */ /* 0x000fe20008000f00 */
[----:B-----5:R-:W-:Y:S10]  /*8220*/  ENDCOLLECTIVE ;  /* 0x000000000000791b */ /* 0x020ff40003800000 */
.L_x_194:
[----:B------:R-:W-:Y:S05]  /*8230*/  BSYNC B0 ;  /* 0x0000000000007941 */ /* 0x000fea0003800000 */
.L_x_193:
[----:B------:R-:W-:Y:S05]  /*8240*/  BRA `(.L_x_195) ;  /* 0xfffffff800a07947 */ /* 0x000fea000383ffff */
.L_x_183:
[----:B0-----:R0:W1:Y:S02]  /*8250*/  SYNCS.PHASECHK.TRANS64.TRYWAIT P0, [R7+URZ], R2 ;  /* 0x00000002070075a7 */ /* 0x001064000800017f */
[----:B-1----:R-:W-:Y:S05]  /*8260*/  @!P0 NANOSLEEP.SYNCS 0x989680 ;  /* 0x009896800000895d */ /* 0x002fea0003900000 */
[----:B------:R-:W1:Y:S02]  /*8270*/  @!P0 SYNCS.PHASECHK.TRANS64 P0, [R7+URZ], R2 ;  /* 0x00000002070085a7 */ /* 0x000e64000800007f */
[----:B-1----:R-:W-:Y:S05]  /*8280*/  @!P0 BRA `(.L_x_183) ;  /* 0xfffffffc00f08947 */ /* 0x002fea000383ffff */
[----:B------:R-:W-:Y:S05]  /*8290*/  BRA `(.L_x_196) ;  /* 0xfffffff800e47947 */ /* 0x000fea000383ffff */
.L_x_184:
[----:B0-----:R0:W1:Y:S02]  /*82a0*/  SYNCS.PHASECHK.TRANS64.TRYWAIT P0, [R9+URZ], R4 ;  /* 0x00000004090075a7 */ /* 0x001064000800017f */
[----:B-1----:R-:W-:Y:S05]  /*82b0*/  @!P0 NANOSLEEP.SYNCS 0x989680 ;  /* 0x009896800000895d */ /* 0x002fea0003900000 */
[----:B------:R-:W1:Y:S02]  /*82c0*/  @!P0 SYNCS.PHASECHK.TRANS64 P0, [R9+URZ], R4 ;  /* 0x00000004090085a7 */ /* 0x000e64000800007f */
[----:B-1----:R-:W-:Y:S05]  /*82d0*/  @!P0 BRA `(.L_x_184) ;  /* 0xfffffffc00f08947 */ /* 0x002fea000383ffff */
[----:B------:R-:W-:Y:S05]  /*82e0*/  BRA `(.L_x_197) ;  /* 0xfffffff800f47947 */ /* 0x000fea000383ffff */
.L_x_185:
[----:B-1----:R1:W2:Y:S02]  /*82f0*/  SYNCS.PHASECHK.TRANS64.TRYWAIT P0, [R6+URZ], R5 ;  /* 0x00000005060075a7 */ /* 0x0022a4000800017f */
[----:B--2---:R-:W-:Y:S05]  /*8300*/  @!P0 NANOSLEEP.SYNCS 0x989680 ;  /* 0x009896800000895d */ /* 0x004fea0003900000 */
[----:B------:R-:W2:Y:S02]  /*8310*/  @!P0 SYNCS.PHASECHK.TRANS64 P0, [R6+URZ], R5 ;  /* 0x00000005060085a7 */ /* 0x000ea4000800007f */
[----:B--2---:R-:W-:Y:S05]  /*8320*/  @!P0 BRA `(.L_x_185) ;  /* 0xfffffffc00f08947 */ /* 0x004fea000383ffff */
[----:B------:R-:W-:Y:S05]  /*8330*/  BRA `(.L_x_198) ;  /* 0xfffffff800fc7947 */ /* 0x000fea000383ffff */
.L_x_199:
[----:B------:R-:W-:-:S00]  /*8340*/  BRA `(.L_x_199) ;  /* 0xfffffffc00fc7947 */ /* 0x000fc0000383ffff */
[----:B------:R-:W-:-:S00]  /*8350*/  NOP ;  /* 0x0000000000007918 */ /* 0x000fc00000000000 */
        /* <DEDUP_REMOVED lines=10> */
.L_x_200:


//--------------------- .nv.global.init           --------------------------
	.section	.nv.global.init,"aw",@progbits
.nv.global.init:
	.type		$str$22,@object
	.size		$str$22,($str$23 - $str$22)
$str$22:
        /*0000*/ 	.byte	0x6b, 0x5f, 0x74, 0x69, 0x6c, 0x65, 0x5f, 0x63, 0x6f, 0x75, 0x6e, 0x74, 0x20, 0x3e, 0x3d, 0x20
        /*0010*/ 	.byte	0x31, 0x00
	.type		$str$23,@object
	.size		$str$23,(__unnamed_1 - $str$23)
$str$23:
        /*0012*/ 	.byte	0x2f, 0x74, 0x6d, 0x70, 0x2f, 0x63, 0x75, 0x74, 0x6c, 0x61, 0x73, 0x73, 0x5f, 0x73, 0x77, 0x65
        /*0022*/ 	.byte	0x65, 0x70, 0x5f, 0x73, 0x72, 0x63, 0x2f, 0x69, 0x6e, 0x63, 0x6c, 0x75, 0x64, 0x65, 0x2f, 0x63
        /*0032*/ 	.byte	0x75, 0x74, 0x6c, 0x61, 0x73, 0x73, 0x2f, 0x67, 0x65, 0x6d, 0x6d, 0x2f, 0x63, 0x6f, 0x6c, 0x6c
        /*0042*/ 	.byte	0x65, 0x63, 0x74, 0x69, 0x76, 0x65, 0x2f, 0x73, 0x6d, 0x39, 0x30, 0x5f, 0x6d, 0x6d, 0x61, 0x5f
        /*0052*/ 	.byte	0x74, 0x6d, 0x61, 0x5f, 0x67, 0x6d, 0x6d, 0x61, 0x5f, 0x73, 0x73, 0x5f, 0x77, 0x61, 0x72, 0x70
        /*0062*/ 	.byte	0x73, 0x70, 0x65, 0x63, 0x69, 0x61, 0x6c, 0x69, 0x7a, 0x65, 0x64, 0x2e, 0x68, 0x70, 0x70, 0x00
	.type		__unnamed_1,@object
	.size		__unnamed_1,(.L_0 - __unnamed_1)
__unnamed_1:
        /*0072*/ 	.byte	0x76, 0x6f, 0x69, 0x64, 0x20, 0x63, 0x75, 0x74, 0x6c, 0x61, 0x73, 0x73, 0x3a, 0x3a, 0x67, 0x65
        /* <DEDUP_REMOVED lines=177> */
        /*0b92*/ 	.byte	0x69, 0x74, 0x79, 0x5d, 0x00
.L_0:


//--------------------- .nv.shared._ZN7cutlass13device_kernelINS_4gemm6kernel13GemmUniversalIN4cute5tupleIJiiiiEEENS1_10collective13CollectiveMmaINS1_34MainloopSm90TmaGmmaWarpSpecializedILi4ENS5_IJNS4_1CILi2EEENSA_ILi1EEESC_EEENS1_32KernelTmaWarpSpecializedPingpongEEENS5_IJNSA_ILi64EEENSA_ILi128EEESG_EEENS_10tfloat32_tENS5_IJlSC_lEEESJ_SK_NS4_8TiledMMAINS4_8MMA_AtomIJNS4_4SM904GMMA30MMA_64x128x8_F32TF32TF32_SS_TNILNSO_7ScaleInE1ELSQ_1EEEEEENS4_6LayoutINS5_IJSC_SC_SC_EEENS5_IJNSA_ILi0EEESV_SV_EEEEENS5_IJNS4_10UnderscoreESY_SY_EEEEENS4_13SM90_TMA_LOADENS4_14ComposedLayoutINS4_7SwizzleILi3ELi4ELi3EEENS4_18smem_ptr_flag_bitsILi32EEENST_INS5_IJNSA_ILi8EEENSA_ILi32EEEEEENS5_IJS18_SC_EEEEEEEvNS4_8identityENS4_23SM90_TMA_LOAD_MULTICASTES1C_vS1D_EENS_8epilogue10collective6detail29Sm90TmaWarpSpecializedAdapterINS1H_15DefaultEpilogueISJ_SK_SK_NS1G_6thread17LinearCombinationISJ_Li1EffLNS1L_9ScaleType4KindE0ELNS_15FloatRoundStyleE2ESJ_EENS1_15EpilogueDefaultEEEEEvvEEEEvNT_6ParamsE --------------------------
	.section	.nv.shared._ZN7cutlass13device_kernelINS_4gemm6kernel13GemmUniversalIN4cute5tupleIJiiiiEEENS1_10collective13CollectiveMmaINS1_34MainloopSm90TmaGmmaWarpSpecializedILi4ENS5_IJNS4_1CILi2EEENSA_ILi1EEESC_EEENS1_32KernelTmaWarpSpecializedPingpongEEENS5_IJNSA_ILi64EEENSA_ILi128EEESG_EEENS_10tfloat32_tENS5_IJlSC_lEEESJ_SK_NS4_8TiledMMAINS4_8MMA_AtomIJNS4_4SM904GMMA30MMA_64x128x8_F32TF32TF32_SS_TNILNSO_7ScaleInE1ELSQ_1EEEEEENS4_6LayoutINS5_IJSC_SC_SC_EEENS5_IJNSA_ILi0EEESV_SV_EEEEENS5_IJNS4_10UnderscoreESY_SY_EEEEENS4_13SM90_TMA_LOADENS4_14ComposedLayoutINS4_7SwizzleILi3ELi4ELi3EEENS4_18smem_ptr_flag_bitsILi32EEENST_INS5_IJNSA_ILi8EEENSA_ILi32EEEEEENS5_IJS18_SC_EEEEEEEvNS4_8identityENS4_23SM90_TMA_LOAD_MULTICASTES1C_vS1D_EENS_8epilogue10collective6detail29Sm90TmaWarpSpecializedAdapterINS1H_15DefaultEpilogueISJ_SK_SK_NS1G_6thread17LinearCombinationISJ_Li1EffLNS1L_9ScaleType4KindE0ELNS_15FloatRoundStyleE2ESJ_EENS1_15EpilogueDefaultEEEEEvvEEEEvNT_6ParamsE,"aw",@nobits
	.sectionflags	@""
	.align	16
	.zero		1024


//--------------------- .nv.shared.reserved.0     --------------------------
	.section	.nv.shared.reserved.0,"aw",@nobits
	.weak		__nv_reservedSMEM_offset_0_alias
	.size		__nv_reservedSMEM_offset_0_alias, 0, 0
	.other		__nv_reservedSMEM_offset_0_alias,@"STO_CUDA_RESERVED_SHARED STV_DEFAULT"
__nv_reservedSMEM_offset_0_alias:
	.zero		0


//--------------------- .nv.global                --------------------------
	.section	.nv.global,"aw",@nobits
.nv.global:
	.type		_ZN40_INTERNAL_ab05e549_4_k_cu_16d04c21_281764cute1_E,@object
	.size		_ZN40_INTERNAL_ab05e549_4_k_cu_16d04c21_281764cute1_E,(_ZN40_INTERNAL_ab05e549_4_k_cu_16d04c21_281764cuda3std3__45__cpo6cbeginE - _ZN40_INTERNAL_ab05e549_4_k_cu_16d04c21_281764cute1_E)
_ZN40_INTERNAL_ab05e549_4_k_cu_16d04c21_281764cute1_E:
	.zero		1
	.type		_ZN40_INTERNAL_ab05e549_4_k_cu_16d04c21_281764cuda3std3__45__cpo6cbeginE,@object
	.size		_ZN40_INTERNAL_ab05e549_4_k_cu_16d04c21_281764cuda3std3__45__cpo6cbeginE,(_ZN40_INTERNAL_ab05e549_4_k_cu_16d04c21_281764cuda3std3__48in_placeE - _ZN40_INTERNAL_ab05e549_4_k_cu_16d04c21_281764cuda3std3__45__cpo6cbeginE)
_ZN40_INTERNAL_ab05e549_4_k_cu_16d04c21_281764cuda3std3__45__cpo6cbeginE:
	.zero		1
	.type		_ZN40_INTERNAL_ab05e549_4_k_cu_16d04c21_281764cuda3std3__48in_placeE,@object
	.size		_ZN40_INTERNAL_ab05e549_4_k_cu_16d04c21_281764cuda3std3__48in_placeE,(_ZN40_INTERNAL_ab05e549_4_k_cu_16d04c21_281764cuda3std6ranges3__45__cpo9iter_moveE - _ZN40_INTERNAL_ab05e549_4_k_cu_16d04c21_281764cuda3std3__48in_placeE)
_ZN40_INTERNAL_ab05e549_4_k_cu_16d04c21_281764cuda3std3__48in_placeE:
	.zero		1
	.type		_ZN40_INTERNAL_ab05e549_4_k_cu_16d04c21_281764cuda3std6ranges3__45__cpo9iter_moveE,@object
	.size		_ZN40_INTERNAL_ab05e549_4_k_cu_16d04c21_281764cuda3std6ranges3__45__cpo9iter_moveE,(_ZN40_INTERNAL_ab05e549_4_k_cu_16d04c21_281764cuda3std3__45__cpo5beginE - _ZN40_INTERNAL_ab05e549_4_k_cu_16d04c21_281764cuda3std6ranges3__45__cpo9iter_moveE)
_ZN40_INTERNAL_ab05e549_4_k_cu_16d04c21_281764cuda3std6ranges3__45__cpo9iter_moveE:
	.zero		1
	.type		_ZN40_INTERNAL_ab05e549_4_k_cu_16d04c21_281764cuda3std3__45__cpo5beginE,@object
	.size		_ZN40_INTERNAL_ab05e549_4_k_cu_16d04c21_281764cuda3std3__45__cpo5beginE,(_ZN40_INTERNAL_ab05e549_4_k_cu_16d04c21_281764cuda3std3__442_GLOBAL__N__ab05e549_4_k_cu_16d04c21_281766ignoreE - _ZN40_INTERNAL_ab05e549_4_k_cu_16d04c21_281764cuda3std3__45__cpo5beginE)
_ZN40_INTERNAL_ab05e549_4_k_cu_16d04c21_281764cuda3std3__45__cpo5beginE:
	.zero		1
	.type		_ZN40_INTERNAL_ab05e549_4_k_cu_16d04c21_281764cuda3std3__442_GLOBAL__N__ab05e549_4_k_cu_16d04c21_281766ignoreE,@object
	.size		_ZN40_INTERNAL_ab05e549_4_k_cu_16d04c21_281764cuda3std3__442_GLOBAL__N__ab05e549_4_k_cu_16d04c21_281766ignoreE,(_ZN40_INTERNAL_ab05e549_4_k_cu_16d04c21_281764cute7productE - _ZN40_INTERNAL_ab05e549_4_k_cu_16d04c21_281764cuda3std3__442_GLOBAL__N__ab05e549_4_k_cu_16d04c21_281766ignoreE)
_ZN40_INTERNAL_ab05e549_4_k_cu_16d04c21_281764cuda3std3__442_GLOBAL__N__ab05e549_4_k_cu_16d04c21_281766ignoreE:
	.zero		1
	.type		_ZN40_INTERNAL_ab05e549_4_k_cu_16d04c21_281764cute7productE,@object
	.size		_ZN40_INTERNAL_ab05e549_4_k_cu_16d04c21_281764cute7productE,(_ZN40_INTERNAL_ab05e549_4_k_cu_16d04c21_281764cuda3std3__45__cpo3endE - _ZN40_INTERNAL_ab05e549_4_k_cu_16d04c21_281764cute7productE)
_ZN40_INTERNAL_ab05e549_4_k_cu_16d04c21_281764cute7productE:
	.zero		1
	.type		_ZN40_INTERNAL_ab05e549_4_k_cu_16d04c21_281764cuda3std3__45__cpo3endE,@object
	.size		_ZN40_INTERNAL_ab05e549_4_k_cu_16d04c21_281764cuda3std3__45__cpo3endE,(_ZN40_INTERNAL_ab05e549_4_k_cu_16d04c21_281764cuda3std3__419piecewise_constructE - _ZN40_INTERNAL_ab05e549_4_k_cu_16d04c21_281764cuda3std3__45__cpo3endE)
_ZN40_INTERNAL_ab05e549_4_k_cu_16d04c21_281764cuda3std3__45__cpo3endE:
	.zero		1
	.type		_ZN40_INTERNAL_ab05e549_4_k_cu_16d04c21_281764cuda3std3__419piecewise_constructE,@object
	.size		_ZN40_INTERNAL_ab05e549_4_k_cu_16d04c21_281764cuda3std3__419piecewise_constructE,(_ZN40_INTERNAL_ab05e549_4_k_cu_16d04c21_281764cuda3std3__45__cpo4cendE - _ZN40_INTERNAL_ab05e549_4_k_cu_16d04c21_281764cuda3std3__419piecewise_constructE)
_ZN40_INTERNAL_ab05e549_4_k_cu_16d04c21_281764cuda3std3__419piecewise_constructE:
	.zero		1
	.type		_ZN40_INTERNAL_ab05e549_4_k_cu_16d04c21_281764cuda3std3__45__cpo4cendE,@object
	.size		_ZN40_INTERNAL_ab05e549_4_k_cu_16d04c21_281764cuda3std3__45__cpo4cendE,(_ZN40_INTERNAL_ab05e549_4_k_cu_16d04c21_281764cuda3std6ranges3__45__cpo4swapE - _ZN40_INTERNAL_ab05e549_4_k_cu_16d04c21_281764cuda3std3__45__cpo4cendE)
_ZN40_INTERNAL_ab05e549_4_k_cu_16d04c21_281764cuda3std3__45__cpo4cendE:
	.zero		1
	.type		_ZN40_INTERNAL_ab05e549_4_k_cu_16d04c21_281764cuda3std6ranges3__45__cpo4swapE,@object
	.size		_ZN40_INTERNAL_ab05e549_4_k_cu_16d04c21_281764cuda3std6ranges3__45__cpo4swapE,(.L_8 - _ZN40_INTERNAL_ab05e549_4_k_cu_16d04c21_281764cuda3std6ranges3__45__cpo4swapE)
_ZN40_INTERNAL_ab05e549_4_k_cu_16d04c21_281764cuda3std6ranges3__45__cpo4swapE:
	.zero		1
.L_8:


//--------------------- .nv.constant0._ZN7cutlass13device_kernelINS_4gemm6kernel13GemmUniversalIN4cute5tupleIJiiiiEEENS1_10collective13CollectiveMmaINS1_34MainloopSm90TmaGmmaWarpSpecializedILi4ENS5_IJNS4_1CILi2EEENSA_ILi1EEESC_EEENS1_32KernelTmaWarpSpecializedPingpongEEENS5_IJNSA_ILi64EEENSA_ILi128EEESG_EEENS_10tfloat32_tENS5_IJlSC_lEEESJ_SK_NS4_8TiledMMAINS4_8MMA_AtomIJNS4_4SM904GMMA30MMA_64x128x8_F32TF32TF32_SS_TNILNSO_7ScaleInE1ELSQ_1EEEEEENS4_6LayoutINS5_IJSC_SC_SC_EEENS5_IJNSA_ILi0EEESV_SV_EEEEENS5_IJNS4_10UnderscoreESY_SY_EEEEENS4_13SM90_TMA_LOADENS4_14ComposedLayoutINS4_7SwizzleILi3ELi4ELi3EEENS4_18smem_ptr_flag_bitsILi32EEENST_INS5_IJNSA_ILi8EEENSA_ILi32EEEEEENS5_IJS18_SC_EEEEEEEvNS4_8identityENS4_23SM90_TMA_LOAD_MULTICASTES1C_vS1D_EENS_8epilogue10collective6detail29Sm90TmaWarpSpecializedAdapterINS1H_15DefaultEpilogueISJ_SK_SK_NS1G_6thread17LinearCombinationISJ_Li1EffLNS1L_9ScaleType4KindE0ELNS_15FloatRoundStyleE2ESJ_EENS1_15EpilogueDefaultEEEEEvvEEEEvNT_6ParamsE --------------------------
	.section	.nv.constant0._ZN7cutlass13device_kernelINS_4gemm6kernel13GemmUniversalIN4cute5tupleIJiiiiEEENS1_10collective13CollectiveMmaINS1_34MainloopSm90TmaGmmaWarpSpecializedILi4ENS5_IJNS4_1CILi2EEENSA_ILi1EEESC_EEENS1_32KernelTmaWarpSpecializedPingpongEEENS5_IJNSA_ILi64EEENSA_ILi128EEESG_EEENS_10tfloat32_tENS5_IJlSC_lEEESJ_SK_NS4_8TiledMMAINS4_8MMA_AtomIJNS4_4SM904GMMA30MMA_64x128x8_F32TF32TF32_SS_TNILNSO_7ScaleInE1ELSQ_1EEEEEENS4_6LayoutINS5_IJSC_SC_SC_EEENS5_IJNSA_ILi0EEESV_SV_EEEEENS5_IJNS4_10UnderscoreESY_SY_EEEEENS4_13SM90_TMA_LOADENS4_14ComposedLayoutINS4_7SwizzleILi3ELi4ELi3EEENS4_18smem_ptr_flag_bitsILi32EEENST_INS5_IJNSA_ILi8EEENSA_ILi32EEEEEENS5_IJS18_SC_EEEEEEEvNS4_8identityENS4_23SM90_TMA_LOAD_MULTICASTES1C_vS1D_EENS_8epilogue10collective6detail29Sm90TmaWarpSpecializedAdapterINS1H_15DefaultEpilogueISJ_SK_SK_NS1G_6thread17LinearCombinationISJ_Li1EffLNS1L_9ScaleType4KindE0ELNS_15FloatRoundStyleE2ESJ_EENS1_15EpilogueDefaultEEEEEvvEEEEvNT_6ParamsE,"a",@progbits
	.sectionflags	@""
	.align	4
.nv.constant0._ZN7cutlass13device_kernelINS_4gemm6kernel13GemmUniversalIN4cute5tupleIJiiiiEEENS1_10collective13CollectiveMmaINS1_34MainloopSm90TmaGmmaWarpSpecializedILi4ENS5_IJNS4_1CILi2EEENSA_ILi1EEESC_EEENS1_32KernelTmaWarpSpecializedPingpongEEENS5_IJNSA_ILi64EEENSA_ILi128EEESG_EEENS_10tfloat32_tENS5_IJlSC_lEEESJ_SK_NS4_8TiledMMAINS4_8MMA_AtomIJNS4_4SM904GMMA30MMA_64x128x8_F32TF32TF32_SS_TNILNSO_7ScaleInE1ELSQ_1EEEEEENS4_6LayoutINS5_IJSC_SC_SC_EEENS5_IJNSA_ILi0EEESV_SV_EEEEENS5_IJNS4_10UnderscoreESY_SY_EEEEENS4_13SM90_TMA_LOADENS4_14ComposedLayoutINS4_7SwizzleILi3ELi4ELi3EEENS4_18smem_ptr_flag_bitsILi32EEENST_INS5_IJNSA_ILi8EEENSA_ILi32EEEEEENS5_IJS18_SC_EEEEEEEvNS4_8identityENS4_23SM90_TMA_LOAD_MULTICASTES1C_vS1D_EENS_8epilogue10collective6detail29Sm90TmaWarpSpecializedAdapterINS1H_15DefaultEpilogueISJ_SK_SK_NS1G_6thread17LinearCombinationISJ_Li1EffLNS1L_9ScaleType4KindE0ELNS_15FloatRoundStyleE2ESJ_EENS1_15EpilogueDefaultEEEEEvvEEEEvNT_6ParamsE:
	.zero		1664


//--------------------- SYMBOLS --------------------------

	.type		.nv.reservedSmem.offset0,@object
	.size		.nv.reservedSmem.offset0,0x4
	.type		__assertfail,@function
